//
// Generated by NVIDIA NVVM Compiler
//
// Compiler Build ID: CL-36424714
// Cuda compilation tools, release 13.0, V13.0.88
// Based on NVVM 20.0.0
//

.version 9.0
.target sm_100
.address_size 64

	// .globl	_Z6MatMulPdS_S_ii
// _ZZ6MatMulPdS_S_iiE6shareA has been demoted
// _ZZ6MatMulPdS_S_iiE6shareB has been demoted

.visible .entry _Z6MatMulPdS_S_ii(
	.param .u64 .ptr .align 1 _Z6MatMulPdS_S_ii_param_0,
	.param .u64 .ptr .align 1 _Z6MatMulPdS_S_ii_param_1,
	.param .u64 .ptr .align 1 _Z6MatMulPdS_S_ii_param_2,
	.param .u32 _Z6MatMulPdS_S_ii_param_3,
	.param .u32 _Z6MatMulPdS_S_ii_param_4
)
{
	.reg .pred 	%p<14>;
	.reg .b32 	%r<73>;
	.reg .b64 	%rd<15>;
	.reg .b64 	%fd<121>;
	// demoted variable
	.shared .align 8 .b8 _ZZ6MatMulPdS_S_iiE6shareA[8192];
	// demoted variable
	.shared .align 8 .b8 _ZZ6MatMulPdS_S_iiE6shareB[8192];
	ld.param.u64 	%rd3, [_Z6MatMulPdS_S_ii_param_1];
	ld.param.u32 	%r33, [_Z6MatMulPdS_S_ii_param_3];
	ld.param.u32 	%r34, [_Z6MatMulPdS_S_ii_param_4];
	mov.u32 	%r35, %ctaid.x;
	mov.u32 	%r36, %ntid.x;
	mov.u32 	%r1, %tid.x;
	mad.lo.s32 	%r2, %r35, %r36, %r1;
	mov.u32 	%r37, %ctaid.y;
	mov.u32 	%r38, %ntid.y;
	mov.u32 	%r3, %tid.y;
	mad.lo.s32 	%r4, %r37, %r38, %r3;
	div.s32 	%r5, %r33, %r34;
	setp.lt.s32 	%p1, %r5, 1;
	mov.f64 	%fd119, 0d0000000000000000;
	@%p1 bra 	$L__BB0_17;
	mad.lo.s32 	%r6, %r33, %r4, %r1;
	shl.b32 	%r40, %r3, 8;
	mov.u32 	%r41, _ZZ6MatMulPdS_S_iiE6shareA;
	add.s32 	%r7, %r41, %r40;
	shl.b32 	%r42, %r1, 3;
	add.s32 	%r8, %r7, %r42;
	mov.u32 	%r43, _ZZ6MatMulPdS_S_iiE6shareB;
	add.s32 	%r10, %r43, %r42;
	add.s32 	%r9, %r10, %r40;
	and.b32  	%r11, %r34, 15;
	and.b32  	%r12, %r34, 7;
	and.b32  	%r13, %r34, 2147483632;
	and.b32  	%r14, %r34, 3;
	neg.s32 	%r15, %r13;
	add.s32 	%r16, %r10, 2048;
	cvta.to.global.u64 	%rd1, %rd3;
	mov.f64 	%fd119, 0d0000000000000000;
	mov.b32 	%r66, 0;
$L__BB0_2:
	ld.param.u64 	%rd13, [_Z6MatMulPdS_S_ii_param_0];
	setp.lt.s32 	%p2, %r34, 1;
	mul.lo.s32 	%r44, %r66, %r34;
	add.s32 	%r45, %r6, %r44;
	cvta.to.global.u64 	%rd5, %rd13;
	mul.wide.u32 	%rd6, %r45, 8;
	add.s64 	%rd7, %rd5, %rd6;
	ld.global.f64 	%fd19, [%rd7];
	st.shared.f64 	[%r8], %fd19;
	add.s32 	%r46, %r44, %r3;
	mad.lo.s32 	%r47, %r46, %r33, %r2;
	mul.wide.u32 	%rd8, %r47, 8;
	add.s64 	%rd9, %rd1, %rd8;
	ld.global.f64 	%fd20, [%rd9];
	st.shared.f64 	[%r9], %fd20;
	bar.sync 	0;
	@%p2 bra 	$L__BB0_16;
	setp.lt.u32 	%p3, %r34, 16;
	mov.b32 	%r71, 0;
	@%p3 bra 	$L__BB0_6;
	mov.u32 	%r50, _ZZ6MatMulPdS_S_iiE6shareA;
	add.s32 	%r51, %r40, %r50;
	add.s32 	%r68, %r51, 64;
	mov.u32 	%r67, %r16;
	mov.u32 	%r69, %r15;
$L__BB0_5:
	.pragma "nounroll";
	ld.shared.f64 	%fd22, [%r68+-64];
	ld.shared.f64 	%fd23, [%r67+-2048];
	fma.rn.f64 	%fd24, %fd22, %fd23, %fd119;
	ld.shared.f64 	%fd25, [%r68+-56];
	ld.shared.f64 	%fd26, [%r67+-1792];
	fma.rn.f64 	%fd27, %fd25, %fd26, %fd24;
	ld.shared.f64 	%fd28, [%r68+-48];
	ld.shared.f64 	%fd29, [%r67+-1536];
	fma.rn.f64 	%fd30, %fd28, %fd29, %fd27;
	ld.shared.f64 	%fd31, [%r68+-40];
	ld.shared.f64 	%fd32, [%r67+-1280];
	fma.rn.f64 	%fd33, %fd31, %fd32, %fd30;
	ld.shared.f64 	%fd34, [%r68+-32];
	ld.shared.f64 	%fd35, [%r67+-1024];
	fma.rn.f64 	%fd36, %fd34, %fd35, %fd33;
	ld.shared.f64 	%fd37, [%r68+-24];
	ld.shared.f64 	%fd38, [%r67+-768];
	fma.rn.f64 	%fd39, %fd37, %fd38, %fd36;
	ld.shared.f64 	%fd40, [%r68+-16];
	ld.shared.f64 	%fd41, [%r67+-512];
	fma.rn.f64 	%fd42, %fd40, %fd41, %fd39;
	ld.shared.f64 	%fd43, [%r68+-8];
	ld.shared.f64 	%fd44, [%r67+-256];
	fma.rn.f64 	%fd45, %fd43, %fd44, %fd42;
	ld.shared.f64 	%fd46, [%r68];
	ld.shared.f64 	%fd47, [%r67];
	fma.rn.f64 	%fd48, %fd46, %fd47, %fd45;
	ld.shared.f64 	%fd49, [%r68+8];
	ld.shared.f64 	%fd50, [%r67+256];
	fma.rn.f64 	%fd51, %fd49, %fd50, %fd48;
	ld.shared.f64 	%fd52, [%r68+16];
	ld.shared.f64 	%fd53, [%r67+512];
	fma.rn.f64 	%fd54, %fd52, %fd53, %fd51;
	ld.shared.f64 	%fd55, [%r68+24];
	ld.shared.f64 	%fd56, [%r67+768];
	fma.rn.f64 	%fd57, %fd55, %fd56, %fd54;
	ld.shared.f64 	%fd58, [%r68+32];
	ld.shared.f64 	%fd59, [%r67+1024];
	fma.rn.f64 	%fd60, %fd58, %fd59, %fd57;
	ld.shared.f64 	%fd61, [%r68+40];
	ld.shared.f64 	%fd62, [%r67+1280];
	fma.rn.f64 	%fd63, %fd61, %fd62, %fd60;
	ld.shared.f64 	%fd64, [%r68+48];
	ld.shared.f64 	%fd65, [%r67+1536];
	fma.rn.f64 	%fd66, %fd64, %fd65, %fd63;
	ld.shared.f64 	%fd67, [%r68+56];
	ld.shared.f64 	%fd68, [%r67+1792];
	fma.rn.f64 	%fd119, %fd67, %fd68, %fd66;
	add.s32 	%r69, %r69, 16;
	add.s32 	%r68, %r68, 128;
	add.s32 	%r67, %r67, 4096;
	setp.ne.s32 	%p4, %r69, 0;
	mov.u32 	%r71, %r13;
	@%p4 bra 	$L__BB0_5;
$L__BB0_6:
	setp.eq.s32 	%p5, %r11, 0;
	@%p5 bra 	$L__BB0_16;
	add.s32 	%r52, %r11, -1;
	setp.lt.u32 	%p6, %r52, 7;
	@%p6 bra 	$L__BB0_9;
	shl.b32 	%r53, %r71, 3;
	add.s32 	%r54, %r7, %r53;
	ld.shared.f64 	%fd70, [%r54];
	shl.b32 	%r55, %r71, 8;
	add.s32 	%r56, %r10, %r55;
	ld.shared.f64 	%fd71, [%r56];
	fma.rn.f64 	%fd72, %fd70, %fd71, %fd119;
	ld.shared.f64 	%fd73, [%r54+8];
	ld.shared.f64 	%fd74, [%r56+256];
	fma.rn.f64 	%fd75, %fd73, %fd74, %fd72;
	ld.shared.f64 	%fd76, [%r54+16];
	ld.shared.f64 	%fd77, [%r56+512];
	fma.rn.f64 	%fd78, %fd76, %fd77, %fd75;
	ld.shared.f64 	%fd79, [%r54+24];
	ld.shared.f64 	%fd80, [%r56+768];
	fma.rn.f64 	%fd81, %fd79, %fd80, %fd78;
	ld.shared.f64 	%fd82, [%r54+32];
	ld.shared.f64 	%fd83, [%r56+1024];
	fma.rn.f64 	%fd84, %fd82, %fd83, %fd81;
	ld.shared.f64 	%fd85, [%r54+40];
	ld.shared.f64 	%fd86, [%r56+1280];
	fma.rn.f64 	%fd87, %fd85, %fd86, %fd84;
	ld.shared.f64 	%fd88, [%r54+48];
	ld.shared.f64 	%fd89, [%r56+1536];
	fma.rn.f64 	%fd90, %fd88, %fd89, %fd87;
	ld.shared.f64 	%fd91, [%r54+56];
	ld.shared.f64 	%fd92, [%r56+1792];
	fma.rn.f64 	%fd119, %fd91, %fd92, %fd90;
	add.s32 	%r71, %r71, 8;
$L__BB0_9:
	setp.eq.s32 	%p7, %r12, 0;
	@%p7 bra 	$L__BB0_16;
	add.s32 	%r57, %r12, -1;
	setp.lt.u32 	%p8, %r57, 3;
	@%p8 bra 	$L__BB0_12;
	shl.b32 	%r58, %r71, 3;
	add.s32 	%r59, %r7, %r58;
	ld.shared.f64 	%fd94, [%r59];
	shl.b32 	%r60, %r71, 8;
	add.s32 	%r61, %r10, %r60;
	ld.shared.f64 	%fd95, [%r61];
	fma.rn.f64 	%fd96, %fd94, %fd95, %fd119;
	ld.shared.f64 	%fd97, [%r59+8];
	ld.shared.f64 	%fd98, [%r61+256];
	fma.rn.f64 	%fd99, %fd97, %fd98, %fd96;
	ld.shared.f64 	%fd100, [%r59+16];
	ld.shared.f64 	%fd101, [%r61+512];
	fma.rn.f64 	%fd102, %fd100, %fd101, %fd99;
	ld.shared.f64 	%fd103, [%r59+24];
	ld.shared.f64 	%fd104, [%r61+768];
	fma.rn.f64 	%fd119, %fd103, %fd104, %fd102;
	add.s32 	%r71, %r71, 4;
$L__BB0_12:
	setp.eq.s32 	%p9, %r14, 0;
	@%p9 bra 	$L__BB0_16;
	setp.eq.s32 	%p10, %r14, 1;
	shl.b32 	%r62, %r71, 3;
	add.s32 	%r30, %r7, %r62;
	ld.shared.f64 	%fd105, [%r30];
	shl.b32 	%r63, %r71, 8;
	add.s32 	%r31, %r10, %r63;
	ld.shared.f64 	%fd106, [%r31];
	fma.rn.f64 	%fd119, %fd105, %fd106, %fd119;
	@%p10 bra 	$L__BB0_16;
	setp.eq.s32 	%p11, %r14, 2;
	ld.shared.f64 	%fd107, [%r30+8];
	ld.shared.f64 	%fd108, [%r31+256];
	fma.rn.f64 	%fd119, %fd107, %fd108, %fd119;
	@%p11 bra 	$L__BB0_16;
	ld.shared.f64 	%fd109, [%r30+16];
	ld.shared.f64 	%fd110, [%r31+512];
	fma.rn.f64 	%fd119, %fd109, %fd110, %fd119;
$L__BB0_16:
	bar.sync 	0;
	add.s32 	%r66, %r66, 1;
	setp.ne.s32 	%p12, %r66, %r5;
	@%p12 bra 	$L__BB0_2;
$L__BB0_17:
	max.s32 	%r64, %r4, %r2;
	setp.ge.s32 	%p13, %r64, %r33;
	@%p13 bra 	$L__BB0_19;
	ld.param.u64 	%rd14, [_Z6MatMulPdS_S_ii_param_2];
	mad.lo.s32 	%r65, %r33, %r4, %r2;
	cvta.to.global.u64 	%rd10, %rd14;
	mul.wide.s32 	%rd11, %r65, 8;
	add.s64 	%rd12, %rd10, %rd11;
	st.global.f64 	[%rd12], %fd119;
$L__BB0_19:
	ret;

}
	// .globl	_Z15Householder_gpuPdS_S_ii
.visible .entry _Z15Householder_gpuPdS_S_ii(
	.param .u64 .ptr .align 1 _Z15Householder_gpuPdS_S_ii_param_0,
	.param .u64 .ptr .align 1 _Z15Householder_gpuPdS_S_ii_param_1,
	.param .u64 .ptr .align 1 _Z15Householder_gpuPdS_S_ii_param_2,
	.param .u32 _Z15Householder_gpuPdS_S_ii_param_3,
	.param .u32 _Z15Householder_gpuPdS_S_ii_param_4
)
{
	.reg .pred 	%p<25>;
	.reg .b32 	%r<64>;
	.reg .b64 	%rd<58>;
	.reg .b64 	%fd<171>;

	ld.param.u64 	%rd12, [_Z15Householder_gpuPdS_S_ii_param_0];
	ld.param.u64 	%rd13, [_Z15Householder_gpuPdS_S_ii_param_1];
	ld.param.u64 	%rd14, [_Z15Householder_gpuPdS_S_ii_param_2];
	ld.param.u32 	%r35, [_Z15Householder_gpuPdS_S_ii_param_3];
	ld.param.u32 	%r36, [_Z15Householder_gpuPdS_S_ii_param_4];
	cvta.to.global.u64 	%rd1, %rd13;
	cvta.to.global.u64 	%rd2, %rd14;
	mov.u32 	%r37, %tid.x;
	mov.u32 	%r38, %ctaid.x;
	mov.u32 	%r39, %ntid.x;
	mad.lo.s32 	%r1, %r38, %r39, %r37;
	mov.u32 	%r40, %tid.y;
	mov.u32 	%r41, %ctaid.y;
	mov.u32 	%r42, %ntid.y;
	mad.lo.s32 	%r2, %r41, %r42, %r40;
	setp.ne.s32 	%p1, %r2, 0;
	@%p1 bra 	$L__BB1_3;
	mul.wide.s32 	%rd15, %r1, 8;
	add.s64 	%rd3, %rd2, %rd15;
	mov.b64 	%rd16, 0;
	st.global.u64 	[%rd3], %rd16;
	setp.ge.s32 	%p2, %r1, %r36;
	@%p2 bra 	$L__BB1_3;
	mad.lo.s32 	%r43, %r36, %r35, %r1;
	cvta.to.global.u64 	%rd17, %rd12;
	mul.wide.s32 	%rd18, %r43, 8;
	add.s64 	%rd19, %rd17, %rd18;
	ld.global.f64 	%fd16, [%rd19];
	st.global.f64 	[%rd3], %fd16;
$L__BB1_3:
	bar.sync 	0;
	or.b32  	%r3, %r1, %r2;
	setp.ne.s32 	%p3, %r3, 0;
	mov.f64 	%fd170, 0d0000000000000000;
	@%p3 bra 	$L__BB1_18;
	setp.lt.s32 	%p4, %r36, 1;
	mov.f64 	%fd169, 0d0000000000000000;
	@%p4 bra 	$L__BB1_17;
	and.b32  	%r4, %r36, 15;
	setp.lt.u32 	%p5, %r36, 16;
	mov.f64 	%fd169, 0d0000000000000000;
	mov.b32 	%r55, 0;
	@%p5 bra 	$L__BB1_8;
	and.b32  	%r55, %r36, 2147483632;
	mov.f64 	%fd169, 0d0000000000000000;
	mov.b32 	%r53, 0;
$L__BB1_7:
	.pragma "nounroll";
	mul.wide.u32 	%rd20, %r53, 8;
	add.s64 	%rd21, %rd2, %rd20;
	ld.global.f64 	%fd22, [%rd21];
	fma.rn.f64 	%fd23, %fd22, %fd22, %fd169;
	ld.global.f64 	%fd24, [%rd21+8];
	fma.rn.f64 	%fd25, %fd24, %fd24, %fd23;
	ld.global.f64 	%fd26, [%rd21+16];
	fma.rn.f64 	%fd27, %fd26, %fd26, %fd25;
	ld.global.f64 	%fd28, [%rd21+24];
	fma.rn.f64 	%fd29, %fd28, %fd28, %fd27;
	ld.global.f64 	%fd30, [%rd21+32];
	fma.rn.f64 	%fd31, %fd30, %fd30, %fd29;
	ld.global.f64 	%fd32, [%rd21+40];
	fma.rn.f64 	%fd33, %fd32, %fd32, %fd31;
	ld.global.f64 	%fd34, [%rd21+48];
	fma.rn.f64 	%fd35, %fd34, %fd34, %fd33;
	ld.global.f64 	%fd36, [%rd21+56];
	fma.rn.f64 	%fd37, %fd36, %fd36, %fd35;
	ld.global.f64 	%fd38, [%rd21+64];
	fma.rn.f64 	%fd39, %fd38, %fd38, %fd37;
	ld.global.f64 	%fd40, [%rd21+72];
	fma.rn.f64 	%fd41, %fd40, %fd40, %fd39;
	ld.global.f64 	%fd42, [%rd21+80];
	fma.rn.f64 	%fd43, %fd42, %fd42, %fd41;
	ld.global.f64 	%fd44, [%rd21+88];
	fma.rn.f64 	%fd45, %fd44, %fd44, %fd43;
	ld.global.f64 	%fd46, [%rd21+96];
	fma.rn.f64 	%fd47, %fd46, %fd46, %fd45;
	ld.global.f64 	%fd48, [%rd21+104];
	fma.rn.f64 	%fd49, %fd48, %fd48, %fd47;
	ld.global.f64 	%fd50, [%rd21+112];
	fma.rn.f64 	%fd51, %fd50, %fd50, %fd49;
	ld.global.f64 	%fd52, [%rd21+120];
	fma.rn.f64 	%fd169, %fd52, %fd52, %fd51;
	add.s32 	%r53, %r53, 16;
	setp.ne.s32 	%p6, %r53, %r55;
	@%p6 bra 	$L__BB1_7;
$L__BB1_8:
	setp.eq.s32 	%p7, %r4, 0;
	@%p7 bra 	$L__BB1_17;
	and.b32  	%r9, %r36, 7;
	setp.lt.u32 	%p8, %r4, 8;
	@%p8 bra 	$L__BB1_11;
	mul.wide.u32 	%rd22, %r55, 8;
	add.s64 	%rd23, %rd2, %rd22;
	ld.global.f64 	%fd54, [%rd23];
	fma.rn.f64 	%fd55, %fd54, %fd54, %fd169;
	ld.global.f64 	%fd56, [%rd23+8];
	fma.rn.f64 	%fd57, %fd56, %fd56, %fd55;
	ld.global.f64 	%fd58, [%rd23+16];
	fma.rn.f64 	%fd59, %fd58, %fd58, %fd57;
	ld.global.f64 	%fd60, [%rd23+24];
	fma.rn.f64 	%fd61, %fd60, %fd60, %fd59;
	ld.global.f64 	%fd62, [%rd23+32];
	fma.rn.f64 	%fd63, %fd62, %fd62, %fd61;
	ld.global.f64 	%fd64, [%rd23+40];
	fma.rn.f64 	%fd65, %fd64, %fd64, %fd63;
	ld.global.f64 	%fd66, [%rd23+48];
	fma.rn.f64 	%fd67, %fd66, %fd66, %fd65;
	ld.global.f64 	%fd68, [%rd23+56];
	fma.rn.f64 	%fd169, %fd68, %fd68, %fd67;
	add.s32 	%r55, %r55, 8;
$L__BB1_11:
	setp.eq.s32 	%p9, %r9, 0;
	@%p9 bra 	$L__BB1_17;
	and.b32  	%r12, %r36, 3;
	setp.lt.u32 	%p10, %r9, 4;
	@%p10 bra 	$L__BB1_14;
	mul.wide.u32 	%rd24, %r55, 8;
	add.s64 	%rd25, %rd2, %rd24;
	ld.global.f64 	%fd70, [%rd25];
	fma.rn.f64 	%fd71, %fd70, %fd70, %fd169;
	ld.global.f64 	%fd72, [%rd25+8];
	fma.rn.f64 	%fd73, %fd72, %fd72, %fd71;
	ld.global.f64 	%fd74, [%rd25+16];
	fma.rn.f64 	%fd75, %fd74, %fd74, %fd73;
	ld.global.f64 	%fd76, [%rd25+24];
	fma.rn.f64 	%fd169, %fd76, %fd76, %fd75;
	add.s32 	%r55, %r55, 4;
$L__BB1_14:
	setp.eq.s32 	%p11, %r12, 0;
	@%p11 bra 	$L__BB1_17;
	mov.b32 	%r58, 0;
$L__BB1_16:
	.pragma "nounroll";
	mul.wide.u32 	%rd26, %r55, 8;
	add.s64 	%rd27, %rd2, %rd26;
	ld.global.f64 	%fd77, [%rd27];
	fma.rn.f64 	%fd169, %fd77, %fd77, %fd169;
	add.s32 	%r55, %r55, 1;
	add.s32 	%r58, %r58, 1;
	setp.ne.s32 	%p12, %r58, %r12;
	@%p12 bra 	$L__BB1_16;
$L__BB1_17:
	sqrt.rn.f64 	%fd78, %fd169;
	mul.wide.s32 	%rd28, %r36, 8;
	add.s64 	%rd29, %rd2, %rd28;
	ld.global.f64 	%fd79, [%rd29+-8];
	setp.gt.f64 	%p13, %fd79, 0d0000000000000000;
	neg.f64 	%fd80, %fd78;
	selp.f64 	%fd81, %fd80, %fd78, %p13;
	mul.f64 	%fd82, %fd79, %fd81;
	sub.f64 	%fd170, %fd169, %fd82;
	sub.f64 	%fd83, %fd79, %fd81;
	st.global.f64 	[%rd29+-8], %fd83;
$L__BB1_18:
	setp.ne.s32 	%p14, %r3, 0;
	bar.sync 	0;
	setp.lt.s32 	%p15, %r35, 1;
	or.pred  	%p16, %p14, %p15;
	@%p16 bra 	$L__BB1_32;
	and.b32  	%r19, %r35, 7;
	add.s32 	%r20, %r19, -1;
	and.b32  	%r21, %r35, 3;
	and.b32  	%r22, %r35, 2147483640;
	and.b32  	%r23, %r35, 1;
	neg.s32 	%r24, %r22;
	add.s64 	%rd4, %rd2, 32;
	add.s64 	%rd5, %rd1, 32;
	mov.b32 	%r59, 0;
$L__BB1_20:
	setp.lt.u32 	%p17, %r35, 8;
	mul.wide.u32 	%rd30, %r59, 8;
	add.s64 	%rd6, %rd2, %rd30;
	mul.lo.s32 	%r26, %r59, %r35;
	mov.b32 	%r62, 0;
	@%p17 bra 	$L__BB1_23;
	mul.wide.u32 	%rd31, %r26, 8;
	add.s64 	%rd56, %rd5, %rd31;
	mov.u64 	%rd57, %rd4;
	mov.u32 	%r60, %r24;
$L__BB1_22:
	.pragma "nounroll";
	ld.global.f64 	%fd84, [%rd6];
	neg.f64 	%fd85, %fd84;
	ld.global.f64 	%fd86, [%rd57+-32];
	mul.f64 	%fd87, %fd86, %fd85;
	div.rn.f64 	%fd88, %fd87, %fd170;
	st.global.f64 	[%rd56+-32], %fd88;
	ld.global.f64 	%fd89, [%rd6];
	neg.f64 	%fd90, %fd89;
	ld.global.f64 	%fd91, [%rd57+-24];
	mul.f64 	%fd92, %fd91, %fd90;
	div.rn.f64 	%fd93, %fd92, %fd170;
	st.global.f64 	[%rd56+-24], %fd93;
	ld.global.f64 	%fd94, [%rd6];
	neg.f64 	%fd95, %fd94;
	ld.global.f64 	%fd96, [%rd57+-16];
	mul.f64 	%fd97, %fd96, %fd95;
	div.rn.f64 	%fd98, %fd97, %fd170;
	st.global.f64 	[%rd56+-16], %fd98;
	ld.global.f64 	%fd99, [%rd6];
	neg.f64 	%fd100, %fd99;
	ld.global.f64 	%fd101, [%rd57+-8];
	mul.f64 	%fd102, %fd101, %fd100;
	div.rn.f64 	%fd103, %fd102, %fd170;
	st.global.f64 	[%rd56+-8], %fd103;
	ld.global.f64 	%fd104, [%rd6];
	neg.f64 	%fd105, %fd104;
	ld.global.f64 	%fd106, [%rd57];
	mul.f64 	%fd107, %fd106, %fd105;
	div.rn.f64 	%fd108, %fd107, %fd170;
	st.global.f64 	[%rd56], %fd108;
	ld.global.f64 	%fd109, [%rd6];
	neg.f64 	%fd110, %fd109;
	ld.global.f64 	%fd111, [%rd57+8];
	mul.f64 	%fd112, %fd111, %fd110;
	div.rn.f64 	%fd113, %fd112, %fd170;
	st.global.f64 	[%rd56+8], %fd113;
	ld.global.f64 	%fd114, [%rd6];
	neg.f64 	%fd115, %fd114;
	ld.global.f64 	%fd116, [%rd57+16];
	mul.f64 	%fd117, %fd116, %fd115;
	div.rn.f64 	%fd118, %fd117, %fd170;
	st.global.f64 	[%rd56+16], %fd118;
	ld.global.f64 	%fd119, [%rd6];
	neg.f64 	%fd120, %fd119;
	ld.global.f64 	%fd121, [%rd57+24];
	mul.f64 	%fd122, %fd121, %fd120;
	div.rn.f64 	%fd123, %fd122, %fd170;
	st.global.f64 	[%rd56+24], %fd123;
	add.s32 	%r60, %r60, 8;
	add.s64 	%rd57, %rd57, 64;
	add.s64 	%rd56, %rd56, 64;
	setp.ne.s32 	%p18, %r60, 0;
	mov.u32 	%r62, %r22;
	@%p18 bra 	$L__BB1_22;
$L__BB1_23:
	setp.eq.s32 	%p19, %r19, 0;
	@%p19 bra 	$L__BB1_31;
	setp.lt.u32 	%p20, %r20, 3;
	@%p20 bra 	$L__BB1_26;
	ld.global.f64 	%fd124, [%rd6];
	neg.f64 	%fd125, %fd124;
	cvt.u64.u32 	%rd32, %r62;
	mul.wide.u32 	%rd33, %r62, 8;
	add.s64 	%rd34, %rd2, %rd33;
	ld.global.f64 	%fd126, [%rd34];
	mul.f64 	%fd127, %fd126, %fd125;
	div.rn.f64 	%fd128, %fd127, %fd170;
	add.s32 	%r49, %r62, %r26;
	mul.wide.u32 	%rd35, %r49, 8;
	add.s64 	%rd36, %rd1, %rd35;
	st.global.f64 	[%rd36], %fd128;
	ld.global.f64 	%fd129, [%rd6];
	neg.f64 	%fd130, %fd129;
	ld.global.f64 	%fd131, [%rd34+8];
	mul.f64 	%fd132, %fd131, %fd130;
	div.rn.f64 	%fd133, %fd132, %fd170;
	cvt.u64.u32 	%rd37, %r26;
	add.s64 	%rd38, %rd32, %rd37;
	shl.b64 	%rd39, %rd38, 3;
	add.s64 	%rd40, %rd1, %rd39;
	st.global.f64 	[%rd40+8], %fd133;
	ld.global.f64 	%fd134, [%rd6];
	neg.f64 	%fd135, %fd134;
	ld.global.f64 	%fd136, [%rd34+16];
	mul.f64 	%fd137, %fd136, %fd135;
	div.rn.f64 	%fd138, %fd137, %fd170;
	st.global.f64 	[%rd40+16], %fd138;
	ld.global.f64 	%fd139, [%rd6];
	neg.f64 	%fd140, %fd139;
	ld.global.f64 	%fd141, [%rd34+24];
	mul.f64 	%fd142, %fd141, %fd140;
	div.rn.f64 	%fd143, %fd142, %fd170;
	st.global.f64 	[%rd40+24], %fd143;
	add.s32 	%r62, %r62, 4;
$L__BB1_26:
	setp.eq.s32 	%p21, %r21, 0;
	@%p21 bra 	$L__BB1_31;
	setp.eq.s32 	%p22, %r21, 1;
	@%p22 bra 	$L__BB1_29;
	ld.global.f64 	%fd144, [%rd6];
	neg.f64 	%fd145, %fd144;
	cvt.u64.u32 	%rd41, %r62;
	mul.wide.u32 	%rd42, %r62, 8;
	add.s64 	%rd43, %rd2, %rd42;
	ld.global.f64 	%fd146, [%rd43];
	mul.f64 	%fd147, %fd146, %fd145;
	div.rn.f64 	%fd148, %fd147, %fd170;
	add.s32 	%r50, %r62, %r26;
	mul.wide.u32 	%rd44, %r50, 8;
	add.s64 	%rd45, %rd1, %rd44;
	st.global.f64 	[%rd45], %fd148;
	ld.global.f64 	%fd149, [%rd6];
	neg.f64 	%fd150, %fd149;
	ld.global.f64 	%fd151, [%rd43+8];
	mul.f64 	%fd152, %fd151, %fd150;
	div.rn.f64 	%fd153, %fd152, %fd170;
	cvt.u64.u32 	%rd46, %r26;
	add.s64 	%rd47, %rd41, %rd46;
	shl.b64 	%rd48, %rd47, 3;
	add.s64 	%rd49, %rd1, %rd48;
	st.global.f64 	[%rd49+8], %fd153;
	add.s32 	%r62, %r62, 2;
$L__BB1_29:
	setp.eq.s32 	%p23, %r23, 0;
	@%p23 bra 	$L__BB1_31;
	ld.global.f64 	%fd154, [%rd6];
	neg.f64 	%fd155, %fd154;
	mul.wide.u32 	%rd50, %r62, 8;
	add.s64 	%rd51, %rd2, %rd50;
	ld.global.f64 	%fd156, [%rd51];
	mul.f64 	%fd157, %fd156, %fd155;
	div.rn.f64 	%fd158, %fd157, %fd170;
	add.s32 	%r51, %r62, %r26;
	mul.wide.u32 	%rd52, %r51, 8;
	add.s64 	%rd53, %rd1, %rd52;
	st.global.f64 	[%rd53], %fd158;
$L__BB1_31:
	add.s32 	%r52, %r26, %r59;
	mul.wide.u32 	%rd54, %r52, 8;
	add.s64 	%rd55, %rd1, %rd54;
	ld.global.f64 	%fd159, [%rd55];
	add.f64 	%fd160, %fd159, 0d3FF0000000000000;
	st.global.f64 	[%rd55], %fd160;
	add.s32 	%r59, %r59, 1;
	setp.ne.s32 	%p24, %r59, %r35;
	@%p24 bra 	$L__BB1_20;
$L__BB1_32:
	ret;

}


// ===== COMPILED SASS (sm_100) =====

	.target	sm_100

	.elftype	@"ET_EXEC"


//--------------------- .note.nv.tkinfo           --------------------------
	.section	.note.nv.tkinfo,"",@"SHT_NOTE"
	.sectionflags	@"SHF_NOTE_NV_TKINFO"
	.tkinfo
        /*0018*/ 	.word	0x00000002
        /*0030*/ 	.string	""
        /*0030*/ 	.string	"ptxas"
        /*0030*/ 	.string	"Cuda compilation tools, release 13.0, V13.0.88"
        /*0030*/ 	.string	"Build cuda_13.0.r13.0/compiler.36424714_0"
        /*0030*/ 	.string	"-arch sm_100 -m 64 "



//--------------------- .note.nv.cuinfo           --------------------------
	.section	.note.nv.cuinfo,"",@"SHT_NOTE"
	.sectionflags	@"SHF_NOTE_NV_CUINFO"
        /*0018*/ 	.short	0x0002
        /*001a*/ 	.short	0x0064
        /*001c*/ 	.short	0x0082
	.zero		2


//--------------------- .nv.info                  --------------------------
	.section	.nv.info,"",@"SHT_CUDA_INFO"
	.align	4


	//----- nvinfo : EIATTR_REGCOUNT
	.align		4
        /*0000*/ 	.byte	0x04, 0x2f
        /*0002*/ 	.short	(.L_1 - .L_0)
	.align		4
.L_0:
        /*0004*/ 	.word	index@(_Z6MatMulPdS_S_ii)
        /*0008*/ 	.word	0x00000026


	//----- nvinfo : EIATTR_FRAME_SIZE
	.align		4
.L_1:
        /*000c*/ 	.byte	0x04, 0x11
        /*000e*/ 	.short	(.L_3 - .L_2)
	.align		4
.L_2:
        /*0010*/ 	.word	index@(_Z6MatMulPdS_S_ii)
        /*0014*/ 	.word	0x00000000


	//----- nvinfo : EIATTR_REGCOUNT
	.align		4
.L_3:
        /*0018*/ 	.byte	0x04, 0x2f
        /*001a*/ 	.short	(.L_5 - .L_4)
	.align		4
.L_4:
        /*001c*/ 	.word	index@(_Z15Householder_gpuPdS_S_ii)
        /*0020*/ 	.word	0x00000020


	//----- nvinfo : EIATTR_FRAME_SIZE
	.align		4
.L_5:
        /*0024*/ 	.byte	0x04, 0x11
        /*0026*/ 	.short	(.L_7 - .L_6)
	.align		4
.L_6:
        /*0028*/ 	.word	index@($__internal_1_$__cuda_sm20_dsqrt_rn_f64_mediumpath_v1)
        /*002c*/ 	.word	0x00000000


	//----- nvinfo : EIATTR_FRAME_SIZE
	.align		4
.L_7:
        /*0030*/ 	.byte	0x04, 0x11
        /*0032*/ 	.short	(.L_9 - .L_8)
	.align		4
.L_8:
        /*0034*/ 	.word	index@($__internal_0_$__cuda_sm20_div_rn_f64_full)
        /*0038*/ 	.word	0x00000000


	//----- nvinfo : EIATTR_FRAME_SIZE
	.align		4
.L_9:
        /*003c*/ 	.byte	0x04, 0x11
        /*003e*/ 	.short	(.L_11 - .L_10)
	.align		4
.L_10:
        /*0040*/ 	.word	index@(_Z15Householder_gpuPdS_S_ii)
        /*0044*/ 	.word	0x00000000


	//----- nvinfo : EIATTR_MIN_STACK_SIZE
	.align		4
.L_11:
        /*0048*/ 	.byte	0x04, 0x12
        /*004a*/ 	.short	(.L_13 - .L_12)
	.align		4
.L_12:
        /*004c*/ 	.word	index@(_Z15Householder_gpuPdS_S_ii)
        /*0050*/ 	.word	0x00000000


	//----- nvinfo : EIATTR_MIN_STACK_SIZE
	.align		4
.L_13:
        /*0054*/ 	.byte	0x04, 0x12
        /*0056*/ 	.short	(.L_15 - .L_14)
	.align		4
.L_14:
        /*0058*/ 	.word	index@(_Z6MatMulPdS_S_ii)
        /*005c*/ 	.word	0x00000000
.L_15:


//--------------------- .nv.compat                --------------------------
	.section	.nv.compat,"",@"SHT_CUDA_COMPAT_INFO"
	.align	4
        /*0000*/ 	.byte	0x02, 0x09, 0x00, 0x00, 0x02, 0x02, 0x01, 0x00, 0x02, 0x05, 0x05, 0x00, 0x03, 0x07, 0x01, 0x01
        /*0010*/ 	.byte	0x02, 0x03, 0x00, 0x00, 0x02, 0x06, 0x01, 0x00, 0x04, 0x0b, 0x08, 0x00, 0x01, 0x00, 0x00, 0x00
        /*0020*/ 	.byte	0x00, 0x00, 0x00, 0x00


//--------------------- .nv.info._Z15Householder_gpuPdS_S_ii --------------------------
	.section	.nv.info._Z15Householder_gpuPdS_S_ii,"",@"SHT_CUDA_INFO"
	.sectionflags	@""
	.align	4


	//----- nvinfo : EIATTR_CUDA_API_VERSION
	.align		4
        /*0000*/ 	.byte	0x04, 0x37
        /*0002*/ 	.short	(.L_17 - .L_16)
.L_16:
        /*0004*/ 	.word	0x00000082


	//----- nvinfo : EIATTR_KPARAM_INFO
	.align		4
.L_17:
        /*0008*/ 	.byte	0x04, 0x17
        /*000a*/ 	.short	(.L_19 - .L_18)
.L_18:
        /*000c*/ 	.word	0x00000000
        /*0010*/ 	.short	0x0004
        /*0012*/ 	.short	0x001c
        /*0014*/ 	.byte	0x00, 0xf0, 0x11, 0x00


	//----- nvinfo : EIATTR_KPARAM_INFO
	.align		4
.L_19:
        /*0018*/ 	.byte	0x04, 0x17
        /*001a*/ 	.short	(.L_21 - .L_20)
.L_20:
        /*001c*/ 	.word	0x00000000
        /*0020*/ 	.short	0x0003
        /*0022*/ 	.short	0x0018
        /*0024*/ 	.byte	0x00, 0xf0, 0x11, 0x00


	//----- nvinfo : EIATTR_KPARAM_INFO
	.align		4
.L_21:
        /*0028*/ 	.byte	0x04, 0x17
        /*002a*/ 	.short	(.L_23 - .L_22)
.L_22:
        /*002c*/ 	.word	0x00000000
        /*0030*/ 	.short	0x0002
        /*0032*/ 	.short	0x0010
        /*0034*/ 	.byte	0x00, 0xf5, 0x21, 0x00


	//----- nvinfo : EIATTR_KPARAM_INFO
	.align		4
.L_23:
        /*0038*/ 	.byte	0x04, 0x17
        /*003a*/ 	.short	(.L_25 - .L_24)
.L_24:
        /*003c*/ 	.word	0x00000000
        /*0040*/ 	.short	0x0001
        /*0042*/ 	.short	0x0008
        /*0044*/ 	.byte	0x00, 0xf5, 0x21, 0x00


	//----- nvinfo : EIATTR_KPARAM_INFO
	.align		4
.L_25:
        /*0048*/ 	.byte	0x04, 0x17
        /*004a*/ 	.short	(.L_27 - .L_26)
.L_26:
        /*004c*/ 	.word	0x00000000
        /*0050*/ 	.short	0x0000
        /*0052*/ 	.short	0x0000
        /*0054*/ 	.byte	0x00, 0xf5, 0x21, 0x00


	//----- nvinfo : EIATTR_SPARSE_MMA_MASK
	.align		4
.L_27:
        /*0058*/ 	.byte	0x03, 0x50
        /*005a*/ 	.short	0x0000


	//----- nvinfo : EIATTR_MAXREG_COUNT
	.align		4
        /*005c*/ 	.byte	0x03, 0x1b
        /*005e*/ 	.short	0x00ff


	//----- nvinfo : EIATTR_NUM_BARRIERS
	.align		4
        /*0060*/ 	.byte	0x02, 0x4c
        /*0062*/ 	.byte	0x01
	.zero		1


	//----- nvinfo : EIATTR_MERCURY_ISA_VERSION
	.align		4
        /*0064*/ 	.byte	0x03, 0x5f
        /*0066*/ 	.short	0x0101


	//----- nvinfo : EIATTR_VRC_CTA_INIT_COUNT
	.align		4
        /*0068*/ 	.byte	0x02, 0x4a
	.zero		1
	.zero		1


	//----- nvinfo : EIATTR_EXIT_INSTR_OFFSETS
	.align		4
        /*006c*/ 	.byte	0x04, 0x1c
        /*006e*/ 	.short	(.L_29 - .L_28)


	//   ....[0]....
.L_28:
        /*0070*/ 	.word	0x00000ab0


	//   ....[1]....
        /*0074*/ 	.word	0x00002940


	//----- nvinfo : EIATTR_CRS_STACK_SIZE
	.align		4
.L_29:
        /*0078*/ 	.byte	0x04, 0x1e
        /*007a*/ 	.short	(.L_31 - .L_30)
.L_30:
        /*007c*/ 	.word	0x00000000


	//----- nvinfo : EIATTR_CBANK_PARAM_SIZE
	.align		4
.L_31:
        /*0080*/ 	.byte	0x03, 0x19
        /*0082*/ 	.short	0x0020


	//----- nvinfo : EIATTR_PARAM_CBANK
	.align		4
        /*0084*/ 	.byte	0x04, 0x0a
        /*0086*/ 	.short	(.L_33 - .L_32)
	.align		4
.L_32:
        /*0088*/ 	.word	index@(.nv.constant0._Z15Householder_gpuPdS_S_ii)
        /*008c*/ 	.short	0x0380
        /*008e*/ 	.short	0x0020


	//----- nvinfo : EIATTR_SW_WAR
	.align		4
.L_33:
        /*0090*/ 	.byte	0x04, 0x36
        /*0092*/ 	.short	(.L_35 - .L_34)
.L_34:
        /*0094*/ 	.word	0x00000008
.L_35:


//--------------------- .nv.info._Z6MatMulPdS_S_ii --------------------------
	.section	.nv.info._Z6MatMulPdS_S_ii,"",@"SHT_CUDA_INFO"
	.sectionflags	@""
	.align	4


	//----- nvinfo : EIATTR_CUDA_API_VERSION
	.align		4
        /*0000*/ 	.byte	0x04, 0x37
        /*0002*/ 	.short	(.L_37 - .L_36)
.L_36:
        /*0004*/ 	.word	0x00000082


	//----- nvinfo : EIATTR_KPARAM_INFO
	.align		4
.L_37:
        /*0008*/ 	.byte	0x04, 0x17
        /*000a*/ 	.short	(.L_39 - .L_38)
.L_38:
        /*000c*/ 	.word	0x00000000
        /*0010*/ 	.short	0x0004
        /*0012*/ 	.short	0x001c
        /*0014*/ 	.byte	0x00, 0xf0, 0x11, 0x00


	//----- nvinfo : EIATTR_KPARAM_INFO
	.align		4
.L_39:
        /*0018*/ 	.byte	0x04, 0x17
        /*001a*/ 	.short	(.L_41 - .L_40)
.L_40:
        /*001c*/ 	.word	0x00000000
        /*0020*/ 	.short	0x0003
        /*0022*/ 	.short	0x0018
        /*0024*/ 	.byte	0x00, 0xf0, 0x11, 0x00


	//----- nvinfo : EIATTR_KPARAM_INFO
	.align		4
.L_41:
        /*0028*/ 	.byte	0x04, 0x17
        /*002a*/ 	.short	(.L_43 - .L_42)
.L_42:
        /*002c*/ 	.word	0x00000000
        /*0030*/ 	.short	0x0002
        /*0032*/ 	.short	0x0010
        /*0034*/ 	.byte	0x00, 0xf5, 0x21, 0x00


	//----- nvinfo : EIATTR_KPARAM_INFO
	.align		4
.L_43:
        /*0038*/ 	.byte	0x04, 0x17
        /*003a*/ 	.short	(.L_45 - .L_44)
.L_44:
        /*003c*/ 	.word	0x00000000
        /*0040*/ 	.short	0x0001
        /*0042*/ 	.short	0x0008
        /*0044*/ 	.byte	0x00, 0xf5, 0x21, 0x00


	//----- nvinfo : EIATTR_KPARAM_INFO
	.align		4
.L_45:
        /*0048*/ 	.byte	0x04, 0x17
        /*004a*/ 	.short	(.L_47 - .L_46)
.L_46:
        /*004c*/ 	.word	0x00000000
        /*0050*/ 	.short	0x0000
        /*0052*/ 	.short	0x0000
        /*0054*/ 	.byte	0x00, 0xf5, 0x21, 0x00


	//----- nvinfo : EIATTR_SPARSE_MMA_MASK
	.align		4
.L_47:
        /*0058*/ 	.byte	0x03, 0x50
        /*005a*/ 	.short	0x0000


	//----- nvinfo : EIATTR_MAXREG_COUNT
	.align		4
        /*005c*/ 	.byte	0x03, 0x1b
        /*005e*/ 	.short	0x00ff


	//----- nvinfo : EIATTR_NUM_BARRIERS
	.align		4
        /*0060*/ 	.byte	0x02, 0x4c
        /*0062*/ 	.byte	0x01
	.zero		1


	//----- nvinfo : EIATTR_MERCURY_ISA_VERSION
	.align		4
        /*0064*/ 	.byte	0x03, 0x5f
        /*0066*/ 	.short	0x0101


	//----- nvinfo : EIATTR_VRC_CTA_INIT_COUNT
	.align		4
        /*0068*/ 	.byte	0x02, 0x4a
	.zero		1
	.zero		1


	//----- nvinfo : EIATTR_EXIT_INSTR_OFFSETS
	.align		4
        /*006c*/ 	.byte	0x04, 0x1c
        /*006e*/ 	.short	(.L_49 - .L_48)


	//   ....[0]....
.L_48:
        /*0070*/ 	.word	0x00000c10


	//   ....[1]....
        /*0074*/ 	.word	0x00000c60


	//----- nvinfo : EIATTR_CBANK_PARAM_SIZE
	.align		4
.L_49:
        /*0078*/ 	.byte	0x03, 0x19
        /*007a*/ 	.short	0x0020


	//----- nvinfo : EIATTR_PARAM_CBANK
	.align		4
        /*007c*/ 	.byte	0x04, 0x0a
        /*007e*/ 	.short	(.L_51 - .L_50)
	.align		4
.L_50:
        /*0080*/ 	.word	index@(.nv.constant0._Z6MatMulPdS_S_ii)
        /*0084*/ 	.short	0x0380
        /*0086*/ 	.short	0x0020


	//----- nvinfo : EIATTR_SW_WAR
	.align		4
.L_51:
        /*0088*/ 	.byte	0x04, 0x36
        /*008a*/ 	.short	(.L_53 - .L_52)
.L_52:
        /*008c*/ 	.word	0x00000008
.L_53:


//--------------------- .nv.callgraph             --------------------------
	.section	.nv.callgraph,"",@"SHT_CUDA_CALLGRAPH"
	.align	4
	.sectionentsize	8
	.align		4
        /*0000*/ 	.word	0x00000000
	.align		4
        /*0004*/ 	.word	0xffffffff
	.align		4
        /*0008*/ 	.word	0x00000000
	.align		4
        /*000c*/ 	.word	0xfffffffe
	.align		4
        /*0010*/ 	.word	0x00000000
	.align		4
        /*0014*/ 	.word	0xfffffffd
	.align		4
        /*0018*/ 	.word	0x00000000
	.align		4
        /*001c*/ 	.word	0xfffffffc


//--------------------- .text._Z15Householder_gpuPdS_S_ii --------------------------
	.section	.text._Z15Householder_gpuPdS_S_ii,"ax",@progbits
	.align	128
        .global         _Z15Householder_gpuPdS_S_ii
        .type           _Z15Householder_gpuPdS_S_ii,@function
        .size           _Z15Householder_gpuPdS_S_ii,(.L_x_65 - _Z15Householder_gpuPdS_S_ii)
        .other          _Z15Householder_gpuPdS_S_ii,@"STO_CUDA_ENTRY STV_DEFAULT"
_Z15Householder_gpuPdS_S_ii:
.text._Z15Householder_gpuPdS_S_ii:
[----:B------:R-:W-:Y:S01]  /*0000*/  LDC R1, c[0x0][0x37c] ;  /* 0x0000df00ff017b82 */ /* 0x000fe20000000800 */
[----:B------:R-:W0:Y:S07]  /*0010*/  S2R R0, SR_TID.Y ;  /* 0x0000000000007919 */ /* 0x000e2e0000002200 */
[----:B------:R-:W1:Y:S01]  /*0020*/  LDC R2, c[0x0][0x360] ;  /* 0x0000d800ff027b82 */ /* 0x000e620000000800 */
[----:B------:R-:W2:Y:S01]  /*0030*/  LDCU.64 UR16, c[0x0][0x358] ;  /* 0x00006b00ff1077ac */ /* 0x000ea20008000a00 */
[----:B------:R-:W-:Y:S01]  /*0040*/  BSSY.RECONVERGENT B0, `(.L_x_0) ;  /* 0x0000015000007945 */ /* 0x000fe20003800200 */
[----:B------:R-:W1:Y:S05]  /*0050*/  S2R R7, SR_TID.X ;  /* 0x0000000000077919 */ /* 0x000e6a0000002100 */
[----:B------:R-:W0:Y:S08]  /*0060*/  S2UR UR5, SR_CTAID.Y ;  /* 0x00000000000579c3 */ /* 0x000e300000002600 */
[----:B------:R-:W0:Y:S08]  /*0070*/  LDC R3, c[0x0][0x364] ;  /* 0x0000d900ff037b82 */ /* 0x000e300000000800 */
[----:B------:R-:W1:Y:S01]  /*0080*/  S2UR UR4, SR_CTAID.X ;  /* 0x00000000000479c3 */ /* 0x000e620000002500 */
[----:B0-----:R-:W-:-:S05]  /*0090*/  IMAD R0, R3, UR5, R0 ;  /* 0x0000000503007c24 */ /* 0x001fca000f8e0200 */
[----:B------:R-:W-:Y:S01]  /*00a0*/  ISETP.NE.AND P0, PT, R0, RZ, PT ;  /* 0x000000ff0000720c */ /* 0x000fe20003f05270 */
[----:B-1----:R-:W-:-:S12]  /*00b0*/  IMAD R7, R2, UR4, R7 ;  /* 0x0000000402077c24 */ /* 0x002fd8000f8e0207 */
[----:B--2---:R-:W-:Y:S05]  /*00c0*/  @P0 BRA `(.L_x_1) ;  /* 0x0000000000300947 */ /* 0x004fea0003800000 */
[----:B------:R-:W0:Y:S08]  /*00d0*/  LDC.64 R2, c[0x0][0x390] ;  /* 0x0000e400ff027b82 */ /* 0x000e300000000a00 */
[----:B------:R-:W1:Y:S01]  /*00e0*/  LDC R6, c[0x0][0x39c] ;  /* 0x0000e700ff067b82 */ /* 0x000e620000000800 */
[----:B0-----:R-:W-:-:S05]  /*00f0*/  IMAD.WIDE R2, R7, 0x8, R2 ;  /* 0x0000000807027825 */ /* 0x001fca00078e0202 */
[----:B------:R0:W-:Y:S01]  /*0100*/  STG.E.64 desc[UR16][R2.64], RZ ;  /* 0x000000ff02007986 */ /* 0x0001e2000c101b10 */
[----:B-1----:R-:W-:-:S13]  /*0110*/  ISETP.GE.AND P0, PT, R7, R6, PT ;  /* 0x000000060700720c */ /* 0x002fda0003f06270 */
[----:B0-----:R-:W-:Y:S05]  /*0120*/  @P0 BRA `(.L_x_1) ;  /* 0x0000000000180947 */ /* 0x001fea0003800000 */
[----:B------:R-:W0:Y:S01]  /*0130*/  LDC.64 R4, c[0x0][0x380] ;  /* 0x0000e000ff047b82 */ /* 0x000e220000000a00 */
[----:B------:R-:W1:Y:S02]  /*0140*/  LDCU UR4, c[0x0][0x398] ;  /* 0x00007300ff0477ac */ /* 0x000e640008000800 */
[----:B-1----:R-:W-:-:S04]  /*0150*/  IMAD R9, R6, UR4, R7 ;  /* 0x0000000406097c24 */ /* 0x002fc8000f8e0207 */
[----:B0-----:R-:W-:-:S06]  /*0160*/  IMAD.WIDE R4, R9, 0x8, R4 ;  /* 0x0000000809047825 */ /* 0x001fcc00078e0204 */
[----:B------:R-:W2:Y:S04]  /*0170*/  LDG.E.64 R4, desc[UR16][R4.64] ;  /* 0x0000001004047981 */ /* 0x000ea8000c1e1b00 */
[----:B--2---:R0:W-:Y:S02]  /*0180*/  STG.E.64 desc[UR16][R2.64], R4 ;  /* 0x0000000402007986 */ /* 0x0041e4000c101b10 */
.L_x_1:
[----:B------:R-:W-:Y:S05]  /*0190*/  BSYNC.RECONVERGENT B0 ;  /* 0x0000000000007941 */ /* 0x000fea0003800200 */
.L_x_0:
[----:B------:R-:W-:Y:S01]  /*01a0*/  BAR.SYNC.DEFER_BLOCKING 0x0 ;  /* 0x0000000000007b1d */ /* 0x000fe20000010000 */
[----:B------:R-:W-:Y:S02]  /*01b0*/  LOP3.LUT P0, R0, R7, RZ, R0, 0xfa, !PT ;  /* 0x000000ff07007212 */ /* 0x000fe4000780fa00 */
[----:B------:R-:W-:-:S03]  /*01c0*/  CS2R R16, SRZ ;  /* 0x0000000000107805 */ /* 0x000fc6000001ff00 */
[----:B------:R-:W-:Y:S08]  /*01d0*/  BSSY.RECONVERGENT B0, `(.L_x_2) ;  /* 0x0000088000007945 */ /* 0x000ff00003800200 */
[----:B------:R-:W-:Y:S05]  /*01e0*/  @P0 BRA `(.L_x_3) ;  /* 0x0000000800180947 */ /* 0x000fea0003800000 */
[----:B------:R-:W1:Y:S01]  /*01f0*/  LDCU UR5, c[0x0][0x39c] ;  /* 0x00007380ff0577ac */ /* 0x000e620008000800 */
[----:B------:R-:W-:Y:S01]  /*0200*/  CS2R R12, SRZ ;  /* 0x00000000000c7805 */ /* 0x000fe2000001ff00 */
[----:B-1----:R-:W-:-:S09]  /*0210*/  UISETP.GE.AND UP0, UPT, UR5, 0x1, UPT ;  /* 0x000000010500788c */ /* 0x002fd2000bf06270 */
[----:B------:R-:W-:Y:S05]  /*0220*/  BRA.U !UP0, `(.L_x_4) ;  /* 0x0000000508847547 */ /* 0x000fea000b800000 */
[----:B------:R-:W-:Y:S01]  /*0230*/  UISETP.GE.U32.AND UP0, UPT, UR5, 0x10, UPT ;  /* 0x000000100500788c */ /* 0x000fe2000bf06070 */
[----:B------:R-:W-:Y:S01]  /*0240*/  IMAD.MOV.U32 R21, RZ, RZ, RZ ;  /* 0x000000ffff157224 */ /* 0x000fe200078e00ff */
[----:B------:R-:W-:Y:S01]  /*0250*/  ULOP3.LUT UR4, UR5, 0xf, URZ, 0xc0, !UPT ;  /* 0x0000000f05047892 */ /* 0x000fe2000f8ec0ff */
[----:B------:R-:W-:-:S03]  /*0260*/  CS2R R12, SRZ ;  /* 0x00000000000c7805 */ /* 0x000fc6000001ff00 */
[----:B------:R-:W-:-:S03]  /*0270*/  UISETP.NE.AND UP1, UPT, UR4, URZ, UPT ;  /* 0x000000ff0400728c */ /* 0x000fc6000bf25270 */
[----:B------:R-:W-:Y:S08]  /*0280*/  BRA.U !UP0, `(.L_x_5) ;  /* 0x0000000108a47547 */ /* 0x000ff0000b800000 */
[----:B------:R-:W-:Y:S01]  /*0290*/  ULOP3.LUT UR6, UR5, 0x7ffffff0, URZ, 0xc0, !UPT ;  /* 0x7ffffff005067892 */ /* 0x000fe2000f8ec0ff */
[----:B------:R-:W-:Y:S01]  /*02a0*/  IMAD.MOV.U32 R20, RZ, RZ, RZ ;  /* 0x000000ffff147224 */ /* 0x000fe200078e00ff */
[----:B------:R-:W-:-:S04]  /*02b0*/  CS2R R12, SRZ ;  /* 0x00000000000c7805 */ /* 0x000fc8000001ff00 */
[----:B------:R-:W-:-:S07]  /*02c0*/  IMAD.U32 R21, RZ, RZ, UR6 ;  /* 0x00000006ff157e24 */ /* 0x000fce000f8e00ff */
.L_x_6:
[----:B0-----:R-:W0:Y:S02]  /*02d0*/  LDC.64 R2, c[0x0][0x390] ;  /* 0x0000e400ff027b82 */ /* 0x001e240000000a00 */
[----:B0-----:R-:W-:-:S05]  /*02e0*/  IMAD.WIDE.U32 R2, R20, 0x8, R2 ;  /* 0x0000000814027825 */ /* 0x001fca00078e0002 */
[----:B------:R-:W2:Y:S04]  /*02f0*/  LDG.E.64 R24, desc[UR16][R2.64] ;  /* 0x0000001002187981 */ /* 0x000ea8000c1e1b00 */
[----:B------:R-:W3:Y:S04]  /*0300*/  LDG.E.64 R14, desc[UR16][R2.64+0x8] ;  /* 0x00000810020e7981 */ /* 0x000ee8000c1e1b00 */
[----:B------:R-:W4:Y:S04]  /*0310*/  LDG.E.64 R16, desc[UR16][R2.64+0x10] ;  /* 0x0000101002107981 */ /* 0x000f28000c1e1b00 */
[----:B------:R-:W5:Y:S04]  /*0320*/  LDG.E.64 R22, desc[UR16][R2.64+0x18] ;  /* 0x0000181002167981 */ /* 0x000f68000c1e1b00 */
[----:B------:R-:W5:Y:S04]  /*0330*/  LDG.E.64 R18, desc[UR16][R2.64+0x20] ;  /* 0x0000201002127981 */ /* 0x000f68000c1e1b00 */
[----:B------:R-:W5:Y:S04]  /*0340*/  LDG.E.64 R4, desc[UR16][R2.64+0x28] ;  /* 0x0000281002047981 */ /* 0x000f68000c1e1b00 */
[----:B------:R-:W5:Y:S04]  /*0350*/  LDG.E.64 R6, desc[UR16][R2.64+0x30] ;  /* 0x0000301002067981 */ /* 0x000f68000c1e1b00 */
[----:B------:R-:W5:Y:S04]  /*0360*/  LDG.E.64 R8, desc[UR16][R2.64+0x38] ;  /* 0x0000381002087981 */ /* 0x000f68000c1e1b00 */
[----:B------:R-:W5:Y:S04]  /*0370*/  LDG.E.64 R10, desc[UR16][R2.64+0x40] ;  /* 0x00004010020a7981 */ /* 0x000f68000c1e1b00 */
[----:B------:R-:W5:Y:S01]  /*0380*/  LDG.E.64 R26, desc[UR16][R2.64+0x78] ;  /* 0x00007810021a7981 */ /* 0x000f62000c1e1b00 */
[----:B--2---:R-:W-:-:S03]  /*0390*/  DFMA R24, R24, R24, R12 ;  /* 0x000000181818722b */ /* 0x004fc6000000000c */
[----:B------:R-:W2:Y:S05]  /*03a0*/  LDG.E.64 R12, desc[UR16][R2.64+0x48] ;  /* 0x00004810020c7981 */ /* 0x000eaa000c1e1b00 */
[----:B---3--:R-:W-:Y:S01]  /*03b0*/  DFMA R24, R14, R14, R24 ;  /* 0x0000000e0e18722b */ /* 0x008fe20000000018 */
[----:B------:R-:W3:Y:S07]  /*03c0*/  LDG.E.64 R14, desc[UR16][R2.64+0x50] ;  /* 0x00005010020e7981 */ /* 0x000eee000c1e1b00 */
[----:B----4-:R-:W-:Y:S01]  /*03d0*/  DFMA R24, R16, R16, R24 ;  /* 0x000000101018722b */ /* 0x010fe20000000018 */
[----:B------:R-:W4:Y:S07]  /*03e0*/  LDG.E.64 R16, desc[UR16][R2.64+0x58] ;  /* 0x0000581002107981 */ /* 0x000f2e000c1e1b00 */
[----:B-----5:R-:W-:Y:S01]  /*03f0*/  DFMA R24, R22, R22, R24 ;  /* 0x000000161618722b */ /* 0x020fe20000000018 */
[----:B------:R-:W5:Y:S07]  /*0400*/  LDG.E.64 R22, desc[UR16][R2.64+0x60] ;  /* 0x0000601002167981 */ /* 0x000f6e000c1e1b00 */
[----:B------:R-:W-:Y:S01]  /*0410*/  DFMA R24, R18, R18, R24 ;  /* 0x000000121218722b */ /* 0x000fe20000000018 */
[----:B------:R-:W5:Y:S07]  /*0420*/  LDG.E.64 R18, desc[UR16][R2.64+0x68] ;  /* 0x0000681002127981 */ /* 0x000f6e000c1e1b00 */
[----:B------:R-:W-:Y:S01]  /*0430*/  DFMA R24, R4, R4, R24 ;  /* 0x000000040418722b */ /* 0x000fe20000000018 */
[----:B------:R-:W5:Y:S07]  /*0440*/  LDG.E.64 R4, desc[UR16][R2.64+0x70] ;  /* 0x0000701002047981 */ /* 0x000f6e000c1e1b00 */
[----:B------:R-:W-:-:S08]  /*0450*/  DFMA R24, R6, R6, R24 ;  /* 0x000000060618722b */ /* 0x000fd00000000018 */
[----:B------:R-:W-:-:S08]  /*0460*/  DFMA R24, R8, R8, R24 ;  /* 0x000000080818722b */ /* 0x000fd00000000018 */
[----:B------:R-:W-:Y:S01]  /*0470*/  DFMA R24, R10, R10, R24 ;  /* 0x0000000a0a18722b */ /* 0x000fe20000000018 */
[----:B------:R-:W-:-:S04]  /*0480*/  IADD3 R20, PT, PT, R20, 0x10, RZ ;  /* 0x0000001014147810 */ /* 0x000fc80007ffe0ff */
[----:B------:R-:W-:-:S03]  /*0490*/  ISETP.NE.AND P0, PT, R20, R21, PT ;  /* 0x000000151400720c */ /* 0x000fc60003f05270 */
[----:B--2---:R-:W-:-:S08]  /*04a0*/  DFMA R24, R12, R12, R24 ;  /* 0x0000000c0c18722b */ /* 0x004fd00000000018 */
[----:B---3--:R-:W-:-:S08]  /*04b0*/  DFMA R24, R14, R14, R24 ;  /* 0x0000000e0e18722b */ /* 0x008fd00000000018 */
[----:B----4-:R-:W-:-:S08]  /*04c0*/  DFMA R24, R16, R16, R24 ;  /* 0x000000101018722b */ /* 0x010fd00000000018 */
[----:B-----5:R-:W-:-:S08]  /*04d0*/  DFMA R24, R22, R22, R24 ;  /* 0x000000161618722b */ /* 0x020fd00000000018 */
[----:B------:R-:W-:-:S08]  /*04e0*/  DFMA R24, R18, R18, R24 ;  /* 0x000000121218722b */ /* 0x000fd00000000018 */
[----:B------:R-:W-:-:S08]  /*04f0*/  DFMA R24, R4, R4, R24 ;  /* 0x000000040418722b */ /* 0x000fd00000000018 */
[----:B------:R-:W-:Y:S01]  /*0500*/  DFMA R12, R26, R26, R24 ;  /* 0x0000001a1a0c722b */ /* 0x000fe20000000018 */
[----:B------:R-:W-:Y:S10]  /*0510*/  @P0 BRA `(.L_x_6) ;  /* 0xfffffffc006c0947 */ /* 0x000ff4000383ffff */
.L_x_5:
[----:B------:R-:W-:Y:S05]  /*0520*/  BRA.U !UP1, `(.L_x_4) ;  /* 0x0000000109c47547 */ /* 0x000fea000b800000 */
[----:B------:R-:W-:Y:S02]  /*0530*/  UISETP.GE.U32.AND UP0, UPT, UR4, 0x8, UPT ;  /* 0x000000080400788c */ /* 0x000fe4000bf06070 */
[----:B------:R-:W-:-:S04]  /*0540*/  ULOP3.LUT UR6, UR5, 0x7, URZ, 0xc0, !UPT ;  /* 0x0000000705067892 */ /* 0x000fc8000f8ec0ff */
[----:B------:R-:W-:-:S03]  /*0550*/  UISETP.NE.AND UP1, UPT, UR6, URZ, UPT ;  /* 0x000000ff0600728c */ /* 0x000fc6000bf25270 */
[----:B------:R-:W-:Y:S08]  /*0560*/  BRA.U !UP0, `(.L_x_7) ;  /* 0x00000001084c7547 */ /* 0x000ff0000b800000 */
[----:B------:R-:W1:Y:S02]  /*0570*/  LDC.64 R14, c[0x0][0x390] ;  /* 0x0000e400ff0e7b82 */ /* 0x000e640000000a00 */
[----:B-1----:R-:W-:-:S05]  /*0580*/  IMAD.WIDE.U32 R14, R21, 0x8, R14 ;  /* 0x00000008150e7825 */ /* 0x002fca00078e000e */
[----:B------:R-:W2:Y:S04]  /*0590*/  LDG.E.64 R16, desc[UR16][R14.64] ;  /* 0x000000100e107981 */ /* 0x000ea8000c1e1b00 */
[----:B------:R-:W3:Y:S04]  /*05a0*/  LDG.E.64 R18, desc[UR16][R14.64+0x8] ;  /* 0x000008100e127981 */ /* 0x000ee8000c1e1b00 */
[----:B------:R-:W4:Y:S04]  /*05b0*/  LDG.E.64 R22, desc[UR16][R14.64+0x10] ;  /* 0x000010100e167981 */ /* 0x000f28000c1e1b00 */
[----:B------:R-:W5:Y:S04]  /*05c0*/  LDG.E.64 R8, desc[UR16][R14.64+0x18] ;  /* 0x000018100e087981 */ /* 0x000f68000c1e1b00 */
[----:B------:R-:W5:Y:S04]  /*05d0*/  LDG.E.64 R6, desc[UR16][R14.64+0x20] ;  /* 0x000020100e067981 */ /* 0x000f68000c1e1b00 */
[----:B0-----:R-:W5:Y:S04]  /*05e0*/  LDG.E.64 R4, desc[UR16][R14.64+0x28] ;  /* 0x000028100e047981 */ /* 0x001f68000c1e1b00 */
[----:B------:R-:W5:Y:S04]  /*05f0*/  LDG.E.64 R2, desc[UR16][R14.64+0x30] ;  /* 0x000030100e027981 */ /* 0x000f68000c1e1b00 */
[----:B------:R-:W5:Y:S01]  /*0600*/  LDG.E.64 R10, desc[UR16][R14.64+0x38] ;  /* 0x000038100e0a7981 */ /* 0x000f62000c1e1b00 */
[----:B------:R-:W-:Y:S01]  /*0610*/  VIADD R21, R21, 0x8 ;  /* 0x0000000815157836 */ /* 0x000fe20000000000 */
[----:B--2---:R-:W-:-:S08]  /*0620*/  DFMA R12, R16, R16, R12 ;  /* 0x00000010100c722b */ /* 0x004fd0000000000c */
[----:B---3--:R-:W-:-:S08]  /*0630*/  DFMA R12, R18, R18, R12 ;  /* 0x00000012120c722b */ /* 0x008fd0000000000c */
[----:B----4-:R-:W-:-:S08]  /*0640*/  DFMA R12, R22, R22, R12 ;  /* 0x00000016160c722b */ /* 0x010fd0000000000c */
[----:B-----5:R-:W-:-:S08]  /*0650*/  DFMA R12, R8, R8, R12 ;  /* 0x00000008080c722b */ /* 0x020fd0000000000c */
[----:B------:R-:W-:-:S08]  /*0660*/  DFMA R12, R6, R6, R12 ;  /* 0x00000006060c722b */ /* 0x000fd0000000000c */
[----:B------:R-:W-:-:S08]  /*0670*/  DFMA R12, R4, R4, R12 ;  /* 0x00000004040c722b */ /* 0x000fd0000000000c */
[----:B------:R-:W-:-:S08]  /*0680*/  DFMA R12, R2, R2, R12 ;  /* 0x00000002020c722b */ /* 0x000fd0000000000c */
[----:B------:R-:W-:-:S11]  /*0690*/  DFMA R12, R10, R10, R12 ;  /* 0x0000000a0a0c722b */ /* 0x000fd6000000000c */
.L_x_7:
[----:B------:R-:W-:Y:S05]  /*06a0*/  BRA.U !UP1, `(.L_x_4) ;  /* 0x0000000109647547 */ /* 0x000fea000b800000 */
[----:B------:R-:W-:Y:S02]  /*06b0*/  UISETP.GE.U32.AND UP0, UPT, UR6, 0x4, UPT ;  /* 0x000000040600788c */ /* 0x000fe4000bf06070 */
[----:B------:R-:W-:-:S04]  /*06c0*/  ULOP3.LUT UR5, UR5, 0x3, URZ, 0xc0, !UPT ;  /* 0x0000000305057892 */ /* 0x000fc8000f8ec0ff */
[----:B------:R-:W-:-:S03]  /*06d0*/  UISETP.NE.AND UP1, UPT, UR5, URZ, UPT ;  /* 0x000000ff0500728c */ /* 0x000fc6000bf25270 */
[----:B------:R-:W-:Y:S08]  /*06e0*/  BRA.U !UP0, `(.L_x_8) ;  /* 0x00000001082c7547 */ /* 0x000ff0000b800000 */
[----:B0-----:R-:W0:Y:S02]  /*06f0*/  LDC.64 R2, c[0x0][0x390] ;  /* 0x0000e400ff027b82 */ /* 0x001e240000000a00 */
[----:B0-----:R-:W-:-:S05]  /*0700*/  IMAD.WIDE.U32 R2, R21, 0x8, R2 ;  /* 0x0000000815027825 */ /* 0x001fca00078e0002 */
[----:B------:R-:W2:Y:S04]  /*0710*/  LDG.E.64 R4, desc[UR16][R2.64] ;  /* 0x0000001002047981 */ /* 0x000ea8000c1e1b00 */
[----:B------:R-:W3:Y:S04]  /*0720*/  LDG.E.64 R6, desc[UR16][R2.64+0x8] ;  /* 0x0000081002067981 */ /* 0x000ee8000c1e1b00 */
[----:B------:R-:W4:Y:S04]  /*0730*/  LDG.E.64 R8, desc[UR16][R2.64+0x10] ;  /* 0x0000101002087981 */ /* 0x000f28000c1e1b00 */
[----:B------:R-:W5:Y:S01]  /*0740*/  LDG.E.64 R10, desc[UR16][R2.64+0x18] ;  /* 0x00001810020a7981 */ /* 0x000f62000c1e1b00 */
[----:B------:R-:W-:Y:S01]  /*0750*/  VIADD R21, R21, 0x4 ;  /* 0x0000000415157836 */ /* 0x000fe20000000000 */
[----:B--2---:R-:W-:-:S08]  /*0760*/  DFMA R4, R4, R4, R12 ;  /* 0x000000040404722b */ /* 0x004fd0000000000c */
[----:B---3--:R-:W-:-:S08]  /*0770*/  DFMA R4, R6, R6, R4 ;  /* 0x000000060604722b */ /* 0x008fd00000000004 */
[----:B----4-:R-:W-:-:S08]  /*0780*/  DFMA R4, R8, R8, R4 ;  /* 0x000000080804722b */ /* 0x010fd00000000004 */
[----:B-----5:R-:W-:-:S11]  /*0790*/  DFMA R12, R10, R10, R4 ;  /* 0x0000000a0a0c722b */ /* 0x020fd60000000004 */
.L_x_8:
[----:B------:R-:W-:Y:S05]  /*07a0*/  BRA.U !UP1, `(.L_x_4) ;  /* 0x0000000109247547 */ /* 0x000fea000b800000 */
[----:B0-----:R-:W0:Y:S01]  /*07b0*/  LDC.64 R4, c[0x0][0x390] ;  /* 0x0000e400ff047b82 */ /* 0x001e220000000a00 */
[----:B------:R-:W-:-:S05]  /*07c0*/  UMOV UR4, URZ ;  /* 0x000000ff00047c82 */ /* 0x000fca0008000000 */
.L_x_9:
[----:B0-----:R-:W-:-:S06]  /*07d0*/  IMAD.WIDE.U32 R2, R21, 0x8, R4 ;  /* 0x0000000815027825 */ /* 0x001fcc00078e0004 */
[----:B------:R-:W2:Y:S01]  /*07e0*/  LDG.E.64 R2, desc[UR16][R2.64] ;  /* 0x0000001002027981 */ /* 0x000ea2000c1e1b00 */
[----:B------:R-:W-:Y:S01]  /*07f0*/  UIADD3 UR4, UPT, UPT, UR4, 0x1, URZ ;  /* 0x0000000104047890 */ /* 0x000fe2000fffe0ff */
[----:B------:R-:W-:-:S03]  /*0800*/  VIADD R21, R21, 0x1 ;  /* 0x0000000115157836 */ /* 0x000fc60000000000 */
[----:B------:R-:W-:Y:S01]  /*0810*/  UISETP.NE.AND UP0, UPT, UR4, UR5, UPT ;  /* 0x000000050400728c */ /* 0x000fe2000bf05270 */
[----:B--2---:R-:W-:-:S08]  /*0820*/  DFMA R12, R2, R2, R12 ;  /* 0x00000002020c722b */ /* 0x004fd0000000000c */
[----:B------:R-:W-:Y:S05]  /*0830*/  BRA.U UP0, `(.L_x_9) ;  /* 0xfffffffd00e47547 */ /* 0x000fea000b83ffff */
.L_x_4:
[----:B0-----:R-:W0:Y:S01]  /*0840*/  MUFU.RSQ64H R5, R13 ;  /* 0x0000000d00057308 */ /* 0x001e220000001c00 */
[----:B------:R-:W-:Y:S01]  /*0850*/  IADD3 R4, PT, PT, R13, -0x3500000, RZ ;  /* 0xfcb000000d047810 */ /* 0x000fe20007ffe0ff */
[----:B------:R-:W-:Y:S02]  /*0860*/  IMAD.MOV.U32 R6, RZ, RZ, 0x0 ;  /* 0x00000000ff067424 */ /* 0x000fe400078e00ff */
[----:B------:R-:W-:Y:S01]  /*0870*/  IMAD.MOV.U32 R7, RZ, RZ, 0x3fd80000 ;  /* 0x3fd80000ff077424 */ /* 0x000fe200078e00ff */
[----:B------:R-:W-:Y:S02]  /*0880*/  ISETP.GE.U32.AND P0, PT, R4, 0x7ca00000, PT ;  /* 0x7ca000000400780c */ /* 0x000fe40003f06070 */
[----:B0-----:R-:W-:-:S08]  /*0890*/  DMUL R2, R4, R4 ;  /* 0x0000000404027228 */ /* 0x001fd00000000000 */
[----:B------:R-:W-:-:S08]  /*08a0*/  DFMA R2, -R2, R12, 1 ;  /* 0x3ff000000202742b */ /* 0x000fd0000000010c */
[----:B------:R-:W-:Y:S02]  /*08b0*/  DFMA R6, R2, R6, 0.5 ;  /* 0x3fe000000206742b */ /* 0x000fe40000000006 */
[----:B------:R-:W-:-:S08]  /*08c0*/  DMUL R2, R4, R2 ;  /* 0x0000000204027228 */ /* 0x000fd00000000000 */
[----:B------:R-:W-:-:S08]  /*08d0*/  DFMA R8, R6, R2, R4 ;  /* 0x000000020608722b */ /* 0x000fd00000000004 */
[----:B------:R-:W-:Y:S02]  /*08e0*/  DMUL R10, R8, R12 ;  /* 0x0000000c080a7228 */ /* 0x000fe40000000000 */
[----:B------:R-:W-:Y:S01]  /*08f0*/  VIADD R7, R9, 0xfff00000 ;  /* 0xfff0000009077836 */ /* 0x000fe20000000000 */
[----:B------:R-:W-:-:S05]  /*0900*/  MOV R6, R8 ;  /* 0x0000000800067202 */ /* 0x000fca0000000f00 */
[----:B------:R-:W-:-:S08]  /*0910*/  DFMA R14, R10, -R10, R12 ;  /* 0x8000000a0a0e722b */ /* 0x000fd0000000000c */
[----:B------:R-:W-:Y:S01]  /*0920*/  DFMA R2, R14, R6, R10 ;  /* 0x000000060e02722b */ /* 0x000fe2000000000a */
[----:B------:R-:W-:Y:S10]  /*0930*/  @!P0 BRA `(.L_x_10) ;  /* 0x0000000000188947 */ /* 0x000ff40003800000 */
[----:B------:R-:W-:Y:S01]  /*0940*/  IMAD.MOV.U32 R3, RZ, RZ, R12 ;  /* 0x000000ffff037224 */ /* 0x000fe200078e000c */
[----:B------:R-:W-:Y:S01]  /*0950*/  MOV R2, 0x980 ;  /* 0x0000098000027802 */ /* 0x000fe20000000f00 */
[----:B------:R-:W-:-:S07]  /*0960*/  IMAD.MOV.U32 R16, RZ, RZ, R13 ;  /* 0x000000ffff107224 */ /* 0x000fce00078e000d */
[----:B------:R-:W-:Y:S05]  /*0970*/  CALL.REL.NOINC `($__internal_1_$__cuda_sm20_dsqrt_rn_f64_mediumpath_v1) ;  /* 0x0000002400607944 */ /* 0x000fea0003c00000 */
[----:B------:R-:W-:Y:S01]  /*0980*/  IMAD.MOV.U32 R2, RZ, RZ, R4 ;  /* 0x000000ffff027224 */ /* 0x000fe200078e0004 */
[----:B------:R-:W-:-:S07]  /*0990*/  MOV R3, R5 ;  /* 0x0000000500037202 */ /* 0x000fce0000000f00 */
.L_x_10:
[----:B------:R-:W0:Y:S08]  /*09a0*/  LDC R7, c[0x0][0x39c] ;  /* 0x0000e700ff077b82 */ /* 0x000e300000000800 */
[----:B------:R-:W0:Y:S02]  /*09b0*/  LDC.64 R4, c[0x0][0x390] ;  /* 0x0000e400ff047b82 */ /* 0x000e240000000a00 */
[----:B0-----:R-:W-:-:S05]  /*09c0*/  IMAD.WIDE R4, R7, 0x8, R4 ;  /* 0x0000000807047825 */ /* 0x001fca00078e0204 */
[----:B------:R-:W2:Y:S01]  /*09d0*/  LDG.E.64 R16, desc[UR16][R4.64+-0x8] ;  /* 0xfffff81004107981 */ /* 0x000ea2000c1e1b00 */
[----:B------:R-:W-:Y:S02]  /*09e0*/  DADD R6, -RZ, -R2 ;  /* 0x00000000ff067229 */ /* 0x000fe40000000902 */
[----:B--2---:R-:W-:-:S08]  /*09f0*/  DSETP.GT.AND P0, PT, R16, RZ, PT ;  /* 0x000000ff1000722a */ /* 0x004fd00003f04000 */
[----:B------:R-:W-:Y:S02]  /*0a00*/  FSEL R2, R6, R2, P0 ;  /* 0x0000000206027208 */ /* 0x000fe40000000000 */
[----:B------:R-:W-:-:S06]  /*0a10*/  FSEL R3, R7, R3, P0 ;  /* 0x0000000307037208 */ /* 0x000fcc0000000000 */
[C---:B------:R-:W-:Y:S02]  /*0a20*/  DADD R6, R16.reuse, -R2 ;  /* 0x0000000010067229 */ /* 0x040fe40000000802 */
[----:B------:R-:W-:-:S05]  /*0a30*/  DFMA R16, -R16, R2, R12 ;  /* 0x000000021010722b */ /* 0x000fca000000010c */
[----:B------:R1:W-:Y:S06]  /*0a40*/  STG.E.64 desc[UR16][R4.64+-0x8], R6 ;  /* 0xfffff80604007986 */ /* 0x0003ec000c101b10 */
.L_x_3:
[----:B------:R-:W-:Y:S05]  /*0a50*/  BSYNC.RECONVERGENT B0 ;  /* 0x0000000000007941 */ /* 0x000fea0003800200 */
.L_x_2:
[----:B------:R-:W2:Y:S02]  /*0a60*/  LDCU UR13, c[0x0][0x398] ;  /* 0x00007300ff0d77ac */ /* 0x000ea40008000800 */
[----:B--2---:R-:W-:Y:S01]  /*0a70*/  UISETP.GE.AND UP0, UPT, UR13, 0x1, UPT ;  /* 0x000000010d00788c */ /* 0x004fe2000bf06270 */
[----:B------:R-:W-:Y:S05]  /*0a80*/  BAR.SYNC.DEFER_BLOCKING 0x0 ;  /* 0x0000000000007b1d */ /* 0x000fea0000010000 */
[----:B------:R-:W-:-:S04]  /*0a90*/  PLOP3.LUT P0, PT, PT, PT, UP0, 0x80, 0x8 ;  /* 0x000000000008781c */ /* 0x000fc80003f0f008 */
[----:B------:R-:W-:-:S13]  /*0aa0*/  ISETP.NE.OR P0, PT, R0, RZ, !P0 ;  /* 0x000000ff0000720c */ /* 0x000fda0004705670 */
[----:B------:R-:W-:Y:S05]  /*0ab0*/  @P0 EXIT ;  /* 0x000000000000094d */ /* 0x000fea0003800000 */
[----:B------:R-:W2:Y:S01]  /*0ac0*/  LDCU.64 UR4, c[0x0][0x390] ;  /* 0x00007200ff0477ac */ /* 0x000ea20008000a00 */
[----:B0-----:R-:W-:Y:S01]  /*0ad0*/  IMAD.MOV.U32 R3, RZ, RZ, RZ ;  /* 0x000000ffff037224 */ /* 0x001fe200078e00ff */
[----:B------:R-:W0:Y:S01]  /*0ae0*/  LDCU.64 UR6, c[0x0][0x388] ;  /* 0x00007100ff0677ac */ /* 0x000e220008000a00 */
[----:B------:R-:W-:Y:S02]  /*0af0*/  ULOP3.LUT UR14, UR13, 0x7, URZ, 0xc0, !UPT ;  /* 0x000000070d0e7892 */ /* 0x000fe4000f8ec0ff */
[----:B------:R-:W-:Y:S02]  /*0b00*/  ULOP3.LUT UR8, UR13, 0x7ffffff8, URZ, 0xc0, !UPT ;  /* 0x7ffffff80d087892 */ /* 0x000fe4000f8ec0ff */
[----:B------:R-:W-:Y:S02]  /*0b10*/  UIADD3 UR15, UPT, UPT, UR14, -0x1, URZ ;  /* 0xffffffff0e0f7890 */ /* 0x000fe4000fffe0ff */
[----:B--2---:R-:W-:Y:S02]  /*0b20*/  UIADD3 UR11, UP0, UPT, UR4, 0x20, URZ ;  /* 0x00000020040b7890 */ /* 0x004fe4000ff1e0ff */
[----:B0-----:R-:W-:-:S02]  /*0b30*/  UIADD3 UR9, UP1, UPT, UR6, 0x20, URZ ;  /* 0x0000002006097890 */ /* 0x001fc4000ff3e0ff */
[----:B------:R-:W-:Y:S02]  /*0b40*/  UIADD3.X UR12, UPT, UPT, URZ, UR5, URZ, UP0, !UPT ;  /* 0x00000005ff0c7290 */ /* 0x000fe400087fe4ff */
[----:B------:R-:W-:Y:S02]  /*0b50*/  ULOP3.LUT UR5, UR13, 0x3, URZ, 0xc0, !UPT ;  /* 0x000000030d057892 */ /* 0x000fe4000f8ec0ff */
[----:B------:R-:W-:Y:S02]  /*0b60*/  UIADD3.X UR10, UPT, UPT, URZ, UR7, URZ, UP1, !UPT ;  /* 0x00000007ff0a7290 */ /* 0x000fe40008ffe4ff */
[----:B------:R-:W-:-:S12]  /*0b70*/  UIADD3 UR13, UPT, UPT, -UR8, URZ, URZ ;  /* 0x000000ff080d7290 */ /* 0x000fd8000fffe1ff */
.L_x_46:
[----:B0-----:R-:W0:Y:S01]  /*0b80*/  LDCU UR4, c[0x0][0x398] ;  /* 0x00007300ff0477ac */ /* 0x001e220008000800 */
[----:B------:R-:W2:Y:S01]  /*0b90*/  LDC.64 R14, c[0x0][0x390] ;  /* 0x0000e400ff0e7b82 */ /* 0x000ea20000000a00 */
[----:B0-----:R-:W-:Y:S02]  /*0ba0*/  UISETP.GE.U32.AND UP0, UPT, UR4, 0x8, UPT ;  /* 0x000000080400788c */ /* 0x001fe4000bf06070 */
[C---:B------:R-:W-:Y:S01]  /*0bb0*/  IMAD R0, R3.reuse, UR4, RZ ;  /* 0x0000000403007c24 */ /* 0x040fe2000f8e02ff */
[----:B------:R-:W-:Y:S01]  /*0bc0*/  UMOV UR4, URZ ;  /* 0x000000ff00047c82 */ /* 0x000fe20008000000 */
[----:B--2---:R-:W-:-:S05]  /*0bd0*/  IMAD.WIDE.U32 R14, R3, 0x8, R14 ;  /* 0x00000008030e7825 */ /* 0x004fca00078e000e */
[----:B------:R-:W-:Y:S05]  /*0be0*/  BRA.U !UP0, `(.L_x_11) ;  /* 0x0000000d08847547 */ /* 0x000fea000b800000 */
[----:B-1----:R-:W-:Y:S01]  /*0bf0*/  IMAD.U32 R6, RZ, RZ, UR9 ;  /* 0x00000009ff067e24 */ /* 0x002fe2000f8e00ff */
[----:B------:R-:W-:Y:S01]  /*0c00*/  MOV R12, UR11 ;  /* 0x0000000b000c7c02 */ /* 0x000fe20008000f00 */
[----:B------:R-:W-:Y:S01]  /*0c10*/  IMAD.U32 R7, RZ, RZ, UR10 ;  /* 0x0000000aff077e24 */ /* 0x000fe2000f8e00ff */
[----:B------:R-:W-:Y:S01]  /*0c20*/  UMOV UR4, UR13 ;  /* 0x0000000d00047c82 */ /* 0x000fe20008000000 */
[----:B------:R-:W-:Y:S02]  /*0c30*/  IMAD.U32 R13, RZ, RZ, UR12 ;  /* 0x0000000cff0d7e24 */ /* 0x000fe4000f8e00ff */
[----:B------:R-:W-:-:S04]  /*0c40*/  IMAD.WIDE.U32 R6, R0, 0x8, R6 ;  /* 0x0000000800067825 */ /* 0x000fc800078e0006 */
[----:B------:R-:W-:-:S07]  /*0c50*/  IMAD.MOV.U32 R2, RZ, RZ, R6 ;  /* 0x000000ffff027224 */ /* 0x000fce00078e0006 */
.L_x_28:
[----:B------:R-:W2:Y:S04]  /*0c60*/  LDG.E.64 R8, desc[UR16][R14.64] ;  /* 0x000000100e087981 */ /* 0x000ea8000c1e1b00 */
[----:B------:R-:W2:Y:S01]  /*0c70*/  LDG.E.64 R4, desc[UR16][R12.64+-0x20] ;  /* 0xffffe0100c047981 */ /* 0x000ea2000c1e1b00 */
[----:B------:R-:W0:Y:S01]  /*0c80*/  MUFU.RCP64H R11, R17 ;  /* 0x00000011000b7308 */ /* 0x000e220000001800 */
[----:B------:R-:W-:Y:S01]  /*0c90*/  IMAD.MOV.U32 R10, RZ, RZ, 0x1 ;  /* 0x00000001ff0a7424 */ /* 0x000fe200078e00ff */
[----:B------:R-:W-:Y:S05]  /*0ca0*/  BSSY.RECONVERGENT B1, `(.L_x_12) ;  /* 0x0000016000017945 */ /* 0x000fea0003800200 */
[----:B0-----:R-:W-:-:S08]  /*0cb0*/  DFMA R18, R10, -R16, 1 ;  /* 0x3ff000000a12742b */ /* 0x001fd00000000810 */
[----:B------:R-:W-:-:S08]  /*0cc0*/  DFMA R18, R18, R18, R18 ;  /* 0x000000121212722b */ /* 0x000fd00000000012 */
[----:B------:R-:W-:-:S08]  /*0cd0*/  DFMA R18, R10, R18, R10 ;  /* 0x000000120a12722b */ /* 0x000fd0000000000a */
[----:B------:R-:W-:-:S08]  /*0ce0*/  DFMA R10, R18, -R16, 1 ;  /* 0x3ff00000120a742b */ /* 0x000fd00000000810 */
[----:B------:R-:W-:Y:S02]  /*0cf0*/  DFMA R10, R18, R10, R18 ;  /* 0x0000000a120a722b */ /* 0x000fe40000000012 */
[----:B--2---:R-:W-:-:S08]  /*0d00*/  DMUL R8, R8, -R4 ;  /* 0x8000000408087228 */ /* 0x004fd00000000000 */
[----:B------:R-:W-:Y:S02]  /*0d10*/  DMUL R4, R8, R10 ;  /* 0x0000000a08047228 */ /* 0x000fe40000000000 */
[----:B------:R-:W-:-:S06]  /*0d20*/  FSETP.GEU.AND P1, PT, |R9|, 6.5827683646048100446e-37, PT ;  /* 0x036000000900780b */ /* 0x000fcc0003f2e200 */
[----:B------:R-:W-:-:S08]  /*0d30*/  DFMA R18, R4, -R16, R8 ;  /* 0x800000100412722b */ /* 0x000fd00000000008 */
[----:B------:R-:W-:Y:S01]  /*0d40*/  DFMA R4, R10, R18, R4 ;  /* 0x000000120a04722b */ /* 0x000fe20000000004 */
[----:B------:R-:W-:Y:S01]  /*0d50*/  MOV R10, R2 ;  /* 0x00000002000a7202 */ /* 0x000fe20000000f00 */
[----:B------:R-:W-:-:S08]  /*0d60*/  IMAD.MOV.U32 R11, RZ, RZ, R7 ;  /* 0x000000ffff0b7224 */ /* 0x000fd000078e0007 */
[----:B------:R-:W-:-:S05]  /*0d70*/  FFMA R6, RZ, R17, R5 ;  /* 0x00000011ff067223 */ /* 0x000fca0000000005 */
[----:B------:R-:W-:-:S13]  /*0d80*/  FSETP.GT.AND P0, PT, |R6|, 1.469367938527859385e-39, PT ;  /* 0x001000000600780b */ /* 0x000fda0003f04200 */
[----:B------:R-:W-:Y:S05]  /*0d90*/  @P0 BRA P1, `(.L_x_13) ;  /* 0x0000000000180947 */ /* 0x000fea0000800000 */
[----:B------:R-:W-:Y:S01]  /*0da0*/  IMAD.MOV.U32 R4, RZ, RZ, R16 ;  /* 0x000000ffff047224 */ /* 0x000fe200078e0010 */
[----:B------:R-:W-:Y:S01]  /*0db0*/  MOV R2, 0xde0 ;  /* 0x00000de000027802 */ /* 0x000fe20000000f00 */
[----:B------:R-:W-:-:S07]  /*0dc0*/  IMAD.MOV.U32 R5, RZ, RZ, R17 ;  /* 0x000000ffff057224 */ /* 0x000fce00078e0011 */
[----:B------:R-:W-:Y:S05]  /*0dd0*/  CALL.REL.NOINC `($__internal_0_$__cuda_sm20_div_rn_f64_full) ;  /* 0x0000001800dc7944 */ /* 0x000fea0003c00000 */
[----:B------:R-:W-:Y:S01]  /*0de0*/  MOV R4, R20 ;  /* 0x0000001400047202 */ /* 0x000fe20000000f00 */
[----:B------:R-:W-:-:S07]  /*0df0*/  IMAD.MOV.U32 R5, RZ, RZ, R21 ;  /* 0x000000ffff057224 */ /* 0x000fce00078e0015 */
.L_x_13:
[----:B------:R-:W-:Y:S05]  /*0e00*/  BSYNC.RECONVERGENT B1 ;  /* 0x0000000000017941 */ /* 0x000fea0003800200 */
.L_x_12:
[----:B------:R0:W-:Y:S04]  /*0e10*/  STG.E.64 desc[UR16][R10.64+-0x20], R4 ;  /* 0xffffe0040a007986 */ /* 0x0001e8000c101b10 */
[----:B------:R-:W2:Y:S04]  /*0e20*/  LDG.E.64 R8, desc[UR16][R14.64] ;  /* 0x000000100e087981 */ /* 0x000ea8000c1e1b00 */
[----:B------:R-:W2:Y:S01]  /*0e30*/  LDG.E.64 R6, desc[UR16][R12.64+-0x18] ;  /* 0xffffe8100c067981 */ /* 0x000ea2000c1e1b00 */
[----:B------:R-:W1:Y:S01]  /*0e40*/  MUFU.RCP64H R19, R17 ;  /* 0x0000001100137308 */ /* 0x000e620000001800 */
[----:B------:R-:W-:Y:S01]  /*0e50*/  IMAD.MOV.U32 R18, RZ, RZ, 0x1 ;  /* 0x00000001ff127424 */ /* 0x000fe200078e00ff */
[----:B------:R-:W-:Y:S05]  /*0e60*/  BSSY.RECONVERGENT B1, `(.L_x_14) ;  /* 0x0000014000017945 */ /* 0x000fea0003800200 */
[----:B-1----:R-:W-:-:S08]  /*0e70*/  DFMA R20, R18, -R16, 1 ;  /* 0x3ff000001214742b */ /* 0x002fd00000000810 */
[----:B------:R-:W-:-:S08]  /*0e80*/  DFMA R20, R20, R20, R20 ;  /* 0x000000141414722b */ /* 0x000fd00000000014 */
[----:B------:R-:W-:-:S08]  /*0e90*/  DFMA R20, R18, R20, R18 ;  /* 0x000000141214722b */ /* 0x000fd00000000012 */
[----:B------:R-:W-:-:S08]  /*0ea0*/  DFMA R18, R20, -R16, 1 ;  /* 0x3ff000001412742b */ /* 0x000fd00000000810 */
[----:B------:R-:W-:Y:S02]  /*0eb0*/  DFMA R18, R20, R18, R20 ;  /* 0x000000121412722b */ /* 0x000fe40000000014 */
[----:B--2---:R-:W-:-:S08]  /*0ec0*/  DMUL R8, R8, -R6 ;  /* 0x8000000608087228 */ /* 0x004fd00000000000 */
[----:B0-----:R-:W-:Y:S02]  /*0ed0*/  DMUL R4, R18, R8 ;  /* 0x0000000812047228 */ /* 0x001fe40000000000 */
[----:B------:R-:W-:-:S06]  /*0ee0*/  FSETP.GEU.AND P1, PT, |R9|, 6.5827683646048100446e-37, PT ;  /* 0x036000000900780b */ /* 0x000fcc0003f2e200 */
[----:B------:R-:W-:-:S08]  /*0ef0*/  DFMA R6, R4, -R16, R8 ;  /* 0x800000100406722b */ /* 0x000fd00000000008 */
[----:B------:R-:W-:-:S10]  /*0f00*/  DFMA R4, R18, R6, R4 ;  /* 0x000000061204722b */ /* 0x000fd40000000004 */
[----:B------:R-:W-:-:S05]  /*0f10*/  FFMA R2, RZ, R17, R5 ;  /* 0x00000011ff027223 */ /* 0x000fca0000000005 */
[----:B------:R-:W-:-:S13]  /*0f20*/  FSETP.GT.AND P0, PT, |R2|, 1.469367938527859385e-39, PT ;  /* 0x001000000200780b */ /* 0x000fda0003f04200 */
[----:B------:R-:W-:Y:S05]  /*0f30*/  @P0 BRA P1, `(.L_x_15) ;  /* 0x0000000000180947 */ /* 0x000fea0000800000 */
[----:B------:R-:W-:Y:S01]  /*0f40*/  IMAD.MOV.U32 R4, RZ, RZ, R16 ;  /* 0x000000ffff047224 */ /* 0x000fe200078e0010 */
[----:B------:R-:W-:Y:S02]  /*0f50*/  MOV R5, R17 ;  /* 0x0000001100057202 */ /* 0x000fe40000000f00 */
[----:B------:R-:W-:-:S07]  /*0f60*/  MOV R2, 0xf80 ;  /* 0x00000f8000027802 */ /* 0x000fce0000000f00 */
[----:B------:R-:W-:Y:S05]  /*0f70*/  CALL.REL.NOINC `($__internal_0_$__cuda_sm20_div_rn_f64_full) ;  /* 0x0000001800747944 */ /* 0x000fea0003c00000 */
[----:B------:R-:W-:Y:S02]  /*0f80*/  IMAD.MOV.U32 R4, RZ, RZ, R20 ;  /* 0x000000ffff047224 */ /* 0x000fe400078e0014 */
[----:B------:R-:W-:-:S07]  /*0f90*/  IMAD.MOV.U32 R5, RZ, RZ, R21 ;  /* 0x000000ffff057224 */ /* 0x000fce00078e0015 */
.L_x_15:
[----:B------:R-:W-:Y:S05]  /*0fa0*/  BSYNC.RECONVERGENT B1 ;  /* 0x0000000000017941 */ /* 0x000fea0003800200 */
.L_x_14:
        /* <DEDUP_REMOVED lines=19> */
[----:B------:R-:W-:Y:S01]  /*10e0*/  MOV R4, R16 ;  /* 0x0000001000047202 */ /* 0x000fe20000000f00 */
[----:B------:R-:W-:Y:S01]  /*10f0*/  IMAD.MOV.U32 R5, RZ, RZ, R17 ;  /* 0x000000ffff057224 */ /* 0x000fe200078e0011 */
[----:B------:R-:W-:-:S07]  /*1100*/  MOV R2, 0x1120 ;  /* 0x0000112000027802 */ /* 0x000fce0000000f00 */
[----:B------:R-:W-:Y:S05]  /*1110*/  CALL.REL.NOINC `($__internal_0_$__cuda_sm20_div_rn_f64_full) ;  /* 0x00000018000c7944 */ /* 0x000fea0003c00000 */
[----:B------:R-:W-:Y:S02]  /*1120*/  IMAD.MOV.U32 R4, RZ, RZ, R20 ;  /* 0x000000ffff047224 */ /* 0x000fe400078e0014 */
[----:B------:R-:W-:-:S07]  /*1130*/  IMAD.MOV.U32 R5, RZ, RZ, R21 ;  /* 0x000000ffff057224 */ /* 0x000fce00078e0015 */
.L_x_17:
[----:B------:R-:W-:Y:S05]  /*1140*/  BSYNC.RECONVERGENT B1 ;  /* 0x0000000000017941 */ /* 0x000fea0003800200 */
.L_x_16:
[----:B------:R0:W-:Y:S04]  /*1150*/  STG.E.64 desc[UR16][R10.64+-0x10], R4 ;  /* 0xfffff0040a007986 */ /* 0x0001e8000c101b10 */
[----:B------:R-:W2:Y:S04]  /*1160*/  LDG.E.64 R8, desc[UR16][R14.64] ;  /* 0x000000100e087981 */ /* 0x000ea8000c1e1b00 */
[----:B------:R-:W2:Y:S01]  /*1170*/  LDG.E.64 R6, desc[UR16][R12.64+-0x8] ;  /* 0xfffff8100c067981 */ /* 0x000ea2000c1e1b00 */
[----:B------:R-:W1:Y:S01]  /*1180*/  MUFU.RCP64H R19, R17 ;  /* 0x0000001100137308 */ /* 0x000e620000001800 */
[----:B------:R-:W-:Y:S01]  /*1190*/  MOV R18, 0x1 ;  /* 0x0000000100127802 */ /* 0x000fe20000000f00 */
        /* <DEDUP_REMOVED lines=15> */
[----:B------:R-:W-:Y:S01]  /*1290*/  MOV R2, 0x12c0 ;  /* 0x000012c000027802 */ /* 0x000fe20000000f00 */
[----:B------:R-:W-:-:S07]  /*12a0*/  IMAD.MOV.U32 R5, RZ, RZ, R17 ;  /* 0x000000ffff057224 */ /* 0x000fce00078e0011 */
[----:B------:R-:W-:Y:S05]  /*12b0*/  CALL.REL.NOINC `($__internal_0_$__cuda_sm20_div_rn_f64_full) ;  /* 0x0000001400a47944 */ /* 0x000fea0003c00000 */
[----:B------:R-:W-:Y:S01]  /*12c0*/  IMAD.MOV.U32 R4, RZ, RZ, R20 ;  /* 0x000000ffff047224 */ /* 0x000fe200078e0014 */
[----:B------:R-:W-:-:S07]  /*12d0*/  MOV R5, R21 ;  /* 0x0000001500057202 */ /* 0x000fce0000000f00 */
.L_x_19:
[----:B------:R-:W-:Y:S05]  /*12e0*/  BSYNC.RECONVERGENT B1 ;  /* 0x0000000000017941 */ /* 0x000fea0003800200 */
.L_x_18:
        /* <DEDUP_REMOVED lines=25> */
.L_x_21:
[----:B------:R-:W-:Y:S05]  /*1480*/  BSYNC.RECONVERGENT B1 ;  /* 0x0000000000017941 */ /* 0x000fea0003800200 */
.L_x_20:
        /* <DEDUP_REMOVED lines=25> */
.L_x_23:
[----:B------:R-:W-:Y:S05]  /*1620*/  BSYNC.RECONVERGENT B1 ;  /* 0x0000000000017941 */ /* 0x000fea0003800200 */
.L_x_22:
        /* <DEDUP_REMOVED lines=25> */
.L_x_25:
[----:B------:R-:W-:Y:S05]  /*17c0*/  BSYNC.RECONVERGENT B1 ;  /* 0x0000000000017941 */ /* 0x000fea0003800200 */
.L_x_24:
        /* <DEDUP_REMOVED lines=25> */
.L_x_27:
[----:B------:R-:W-:Y:S05]  /*1960*/  BSYNC.RECONVERGENT B1 ;  /* 0x0000000000017941 */ /* 0x000fea0003800200 */
.L_x_26:
[----:B------:R0:W-:Y:S01]  /*1970*/  STG.E.64 desc[UR16][R10.64+0x18], R4 ;  /* 0x000018040a007986 */ /* 0x0001e2000c101b10 */
[----:B------:R-:W-:Y:S01]  /*1980*/  UIADD3 UR4, UPT, UPT, UR4, 0x8, URZ ;  /* 0x0000000804047890 */ /* 0x000fe2000fffe0ff */
[----:B------:R-:W-:Y:S02]  /*1990*/  IADD3 R12, P0, PT, R12, 0x40, RZ ;  /* 0x000000400c0c7810 */ /* 0x000fe40007f1e0ff */
[----:B------:R-:W-:Y:S01]  /*19a0*/  IADD3 R2, P1, PT, R10, 0x40, RZ ;  /* 0x000000400a027810 */ /* 0x000fe20007f3e0ff */
[----:B------:R-:W-:Y:S02]  /*19b0*/  UISETP.NE.AND UP0, UPT, UR4, URZ, UPT ;  /* 0x000000ff0400728c */ /* 0x000fe4000bf05270 */
[----:B------:R-:W-:Y:S02]  /*19c0*/  IMAD.X R13, RZ, RZ, R13, P0 ;  /* 0x000000ffff0d7224 */ /* 0x000fe400000e060d */
[----:B------:R-:W-:-:S05]  /*19d0*/  IMAD.X R7, RZ, RZ, R11, P1 ;  /* 0x000000ffff077224 */ /* 0x000fca00008e060b */
[----:B0-----:R-:W-:Y:S05]  /*19e0*/  BRA.U UP0, `(.L_x_28) ;  /* 0xfffffff1009c7547 */ /* 0x001fea000b83ffff */
[----:B------:R-:W-:-:S05]  /*19f0*/  UMOV UR4, UR8 ;  /* 0x0000000800047c82 */ /* 0x000fca0008000000 */
.L_x_11:
[----:B------:R-:W-:-:S09]  /*1a00*/  UISETP.NE.AND UP0, UPT, UR14, URZ, UPT ;  /* 0x000000ff0e00728c */ /* 0x000fd2000bf05270 */
[----:B------:R-:W-:Y:S05]  /*1a10*/  BRA.U !UP0, `(.L_x_29) ;  /* 0x0000000d08a07547 */ /* 0x000fea000b800000 */
[----:B------:R-:W-:-:S09]  /*1a20*/  UISETP.GE.U32.AND UP0, UPT, UR15, 0x3, UPT ;  /* 0x000000030f00788c */ /* 0x000fd2000bf06070 */
[----:B------:R-:W-:Y:S05]  /*1a30*/  BRA.U !UP0, `(.L_x_30) ;  /* 0x0000000508ec7547 */ /* 0x000fea000b800000 */
[----:B------:R-:W0:Y:S01]  /*1a40*/  LDCU.64 UR6, c[0x0][0x390] ;  /* 0x00007200ff0677ac */ /* 0x000e220008000a00 */
[----:B-1----:R-:W2:Y:S01]  /*1a50*/  LDG.E.64 R4, desc[UR16][R14.64] ;  /* 0x000000100e047981 */ /* 0x002ea2000c1e1b00 */
[----:B0-----:R-:W-:-:S06]  /*1a60*/  UIMAD.WIDE.U32 UR6, UR4, 0x8, UR6 ;  /* 0x00000008040678a5 */ /* 0x001fcc000f8e0006 */
[----:B------:R-:W-:Y:S01]  /*1a70*/  IMAD.U32 R18, RZ, RZ, UR6 ;  /* 0x00000006ff127e24 */ /* 0x000fe2000f8e00ff */
[----:B------:R-:W-:-:S05]  /*1a80*/  MOV R19, UR7 ;  /* 0x0000000700137c02 */ /* 0x000fca0008000f00 */
[----:B------:R-:W2:Y:S01]  /*1a90*/  LDG.E.64 R6, desc[UR16][R18.64] ;  /* 0x0000001012067981 */ /* 0x000ea2000c1e1b00 */
[----:B------:R-:W0:Y:S01]  /*1aa0*/  MUFU.RCP64H R9, R17 ;  /* 0x0000001100097308 */ /* 0x000e220000001800 */
[----:B------:R-:W-:-:S06]  /*1ab0*/  IMAD.MOV.U32 R8, RZ, RZ, 0x1 ;  /* 0x00000001ff087424 */ /* 0x000fcc00078e00ff */
[----:B0-----:R-:W-:-:S08]  /*1ac0*/  DFMA R10, R8, -R16, 1 ;  /* 0x3ff00000080a742b */ /* 0x001fd00000000810 */
[----:B------:R-:W-:-:S08]  /*1ad0*/  DFMA R10, R10, R10, R10 ;  /* 0x0000000a0a0a722b */ /* 0x000fd0000000000a */
[----:B------:R-:W-:-:S08]  /*1ae0*/  DFMA R10, R8, R10, R8 ;  /* 0x0000000a080a722b */ /* 0x000fd00000000008 */
[----:B------:R-:W-:-:S08]  /*1af0*/  DFMA R12, R10, -R16, 1 ;  /* 0x3ff000000a0c742b */ /* 0x000fd00000000810 */
[----:B------:R-:W-:Y:S01]  /*1b00*/  DFMA R12, R10, R12, R10 ;  /* 0x0000000c0a0c722b */ /* 0x000fe2000000000a */
[----:B------:R-:W-:Y:S01]  /*1b10*/  BSSY.RECONVERGENT B1, `(.L_x_31) ;  /* 0x000000f000017945 */ /* 0x000fe20003800200 */
[----:B--2---:R-:W-:-:S08]  /*1b20*/  DMUL R8, R4, -R6 ;  /* 0x8000000604087228 */ /* 0x004fd00000000000 */
[----:B------:R-:W-:-:S08]  /*1b30*/  DMUL R4, R12, R8 ;  /* 0x000000080c047228 */ /* 0x000fd00000000000 */
[----:B------:R-:W-:-:S08]  /*1b40*/  DFMA R6, R4, -R16, R8 ;  /* 0x800000100406722b */ /* 0x000fd00000000008 */
[----:B------:R-:W-:Y:S01]  /*1b50*/  DFMA R4, R12, R6, R4 ;  /* 0x000000060c04722b */ /* 0x000fe20000000004 */
[----:B------:R-:W-:-:S09]  /*1b60*/  FSETP.GEU.AND P1, PT, |R9|, 6.5827683646048100446e-37, PT ;  /* 0x036000000900780b */ /* 0x000fd20003f2e200 */
        /* <DEDUP_REMOVED lines=9> */
.L_x_32:
[----:B------:R-:W-:Y:S05]  /*1c00*/  BSYNC.RECONVERGENT B1 ;  /* 0x0000000000017941 */ /* 0x000fea0003800200 */
.L_x_31:
[----:B------:R-:W0:Y:S01]  /*1c10*/  LDC.64 R6, c[0x0][0x388] ;  /* 0x0000e200ff067b82 */ /* 0x000e220000000a00 */
[----:B------:R-:W-:Y:S01]  /*1c20*/  VIADD R9, R0, UR4 ;  /* 0x0000000400097c36 */ /* 0x000fe20008000000 */
[----:B------:R-:W-:Y:S01]  /*1c30*/  MOV R11, UR7 ;  /* 0x00000007000b7c02 */ /* 0x000fe20008000f00 */
[----:B------:R-:W-:Y:S02]  /*1c40*/  IMAD.U32 R10, RZ, RZ, UR6 ;  /* 0x00000006ff0a7e24 */ /* 0x000fe4000f8e00ff */
[----:B0-----:R-:W-:-:S05]  /*1c50*/  IMAD.WIDE.U32 R6, R9, 0x8, R6 ;  /* 0x0000000809067825 */ /* 0x001fca00078e0006 */
        /* <DEDUP_REMOVED lines=25> */
.L_x_34:
[----:B------:R-:W-:Y:S05]  /*1df0*/  BSYNC.RECONVERGENT B1 ;  /* 0x0000000000017941 */ /* 0x000fea0003800200 */
.L_x_33:
[----:B------:R-:W0:Y:S01]  /*1e00*/  LDC.64 R10, c[0x0][0x388] ;  /* 0x0000e200ff0a7b82 */ /* 0x000e220000000a00 */
[----:B------:R-:W-:Y:S01]  /*1e10*/  IADD3 R2, P0, PT, R0, UR4, RZ ;  /* 0x0000000400027c10 */ /* 0x000fe2000ff1e0ff */
[----:B------:R-:W-:Y:S01]  /*1e20*/  IMAD.U32 R20, RZ, RZ, UR6 ;  /* 0x00000006ff147e24 */ /* 0x000fe2000f8e00ff */
[----:B------:R-:W-:-:S03]  /*1e30*/  MOV R21, UR7 ;  /* 0x0000000700157c02 */ /* 0x000fc60008000f00 */
[----:B------:R-:W-:Y:S01]  /*1e40*/  IMAD.X R6, RZ, RZ, RZ, P0 ;  /* 0x000000ffff067224 */ /* 0x000fe200000e06ff */
[----:B0-----:R-:W-:-:S04]  /*1e50*/  LEA R10, P0, R2, R10, 0x3 ;  /* 0x0000000a020a7211 */ /* 0x001fc800078018ff */
[----:B------:R-:W-:-:S05]  /*1e60*/  LEA.HI.X R11, R2, R11, R6, 0x3, P0 ;  /* 0x0000000b020b7211 */ /* 0x000fca00000f1c06 */
        /* <DEDUP_REMOVED lines=25> */
.L_x_36:
[----:B------:R-:W-:Y:S05]  /*2000*/  BSYNC.RECONVERGENT B1 ;  /* 0x0000000000017941 */ /* 0x000fea0003800200 */
.L_x_35:
[----:B------:R-:W-:Y:S01]  /*2010*/  IMAD.U32 R20, RZ, RZ, UR6 ;  /* 0x00000006ff147e24 */ /* 0x000fe2000f8e00ff */
[----:B------:R0:W-:Y:S01]  /*2020*/  STG.E.64 desc[UR16][R10.64+0x10], R4 ;  /* 0x000010040a007986 */ /* 0x0001e2000c101b10 */
[----:B------:R-:W-:-:S03]  /*2030*/  IMAD.U32 R21, RZ, RZ, UR7 ;  /* 0x00000007ff157e24 */ /* 0x000fc6000f8e00ff */
[----:B------:R-:W2:Y:S04]  /*2040*/  LDG.E.64 R6, desc[UR16][R14.64] ;  /* 0x000000100e067981 */ /* 0x000ea8000c1e1b00 */
[----:B------:R-:W2:Y:S01]  /*2050*/  LDG.E.64 R8, desc[UR16][R20.64+0x18] ;  /* 0x0000181014087981 */ /* 0x000ea2000c1e1b00 */
[----:B------:R-:W1:Y:S01]  /*2060*/  MUFU.RCP64H R13, R17 ;  /* 0x00000011000d7308 */ /* 0x000e620000001800 */
[----:B------:R-:W-:-:S06]  /*2070*/  HFMA2 R12, -RZ, RZ, 0, 5.9604644775390625e-08 ;  /* 0x00000001ff0c7431 */ /* 0x000fcc00000001ff */
[----:B-1----:R-:W-:-:S08]  /*2080*/  DFMA R18, R12, -R16, 1 ;  /* 0x3ff000000c12742b */ /* 0x002fd00000000810 */
[----:B------:R-:W-:-:S08]  /*2090*/  DFMA R18, R18, R18, R18 ;  /* 0x000000121212722b */ /* 0x000fd00000000012 */
[----:B------:R-:W-:-:S08]  /*20a0*/  DFMA R18, R12, R18, R12 ;  /* 0x000000120c12722b */ /* 0x000fd0000000000c */
[----:B------:R-:W-:-:S08]  /*20b0*/  DFMA R12, R18, -R16, 1 ;  /* 0x3ff00000120c742b */ /* 0x000fd00000000810 */
[----:B------:R-:W-:Y:S01]  /*20c0*/  DFMA R12, R18, R12, R18 ;  /* 0x0000000c120c722b */ /* 0x000fe20000000012 */
[----:B------:R-:W-:Y:S01]  /*20d0*/  BSSY.RECONVERGENT B1, `(.L_x_37) ;  /* 0x000000f000017945 */ /* 0x000fe20003800200 */
[----:B--2---:R-:W-:-:S08]  /*20e0*/  DMUL R8, R6, -R8 ;  /* 0x8000000806087228 */ /* 0x004fd00000000000 */
[----:B0-----:R-:W-:-:S08]  /*20f0*/  DMUL R4, R12, R8 ;  /* 0x000000080c047228 */ /* 0x001fd00000000000 */
        /* <DEDUP_REMOVED lines=12> */
.L_x_38:
[----:B------:R-:W-:Y:S05]  /*21c0*/  BSYNC.RECONVERGENT B1 ;  /* 0x0000000000017941 */ /* 0x000fea0003800200 */
.L_x_37:
[----:B------:R0:W-:Y:S01]  /*21d0*/  STG.E.64 desc[UR16][R10.64+0x18], R4 ;  /* 0x000018040a007986 */ /* 0x0001e2000c101b10 */
[----:B------:R-:W-:-:S12]  /*21e0*/  UIADD3 UR4, UPT, UPT, UR4, 0x4, URZ ;  /* 0x0000000404047890 */ /* 0x000fd8000fffe0ff */
.L_x_30:
[----:B------:R-:W-:-:S09]  /*21f0*/  UISETP.NE.AND UP0, UPT, UR5, URZ, UPT ;  /* 0x000000ff0500728c */ /* 0x000fd2000bf05270 */
[----:B------:R-:W-:Y:S05]  /*2200*/  BRA.U !UP0, `(.L_x_29) ;  /* 0x0000000508a47547 */ /* 0x000fea000b800000 */
[----:B------:R-:W-:-:S09]  /*2210*/  UISETP.NE.AND UP0, UPT, UR5, 0x1, UPT ;  /* 0x000000010500788c */ /* 0x000fd2000bf05270 */
[----:B------:R-:W-:Y:S05]  /*2220*/  BRA.U !UP0, `(.L_x_39) ;  /* 0x00000005080c7547 */ /* 0x000fea000b800000 */
[----:B------:R-:W2:Y:S01]  /*2230*/  LDCU.64 UR6, c[0x0][0x390] ;  /* 0x00007200ff0677ac */ /* 0x000ea20008000a00 */
[----:B01----:R-:W3:Y:S01]  /*2240*/  LDG.E.64 R4, desc[UR16][R14.64] ;  /* 0x000000100e047981 */ /* 0x003ee2000c1e1b00 */
[----:B--2---:R-:W-:-:S06]  /*2250*/  UIMAD.WIDE.U32 UR6, UR4, 0x8, UR6 ;  /* 0x00000008040678a5 */ /* 0x004fcc000f8e0006 */
[----:B------:R-:W-:Y:S02]  /*2260*/  IMAD.U32 R18, RZ, RZ, UR6 ;  /* 0x00000006ff127e24 */ /* 0x000fe4000f8e00ff */
[----:B------:R-:W-:-:S05]  /*2270*/  IMAD.U32 R19, RZ, RZ, UR7 ;  /* 0x00000007ff137e24 */ /* 0x000fca000f8e00ff */
[----:B------:R-:W3:Y:S01]  /*2280*/  LDG.E.64 R6, desc[UR16][R18.64] ;  /* 0x0000001012067981 */ /* 0x000ee2000c1e1b00 */
        /* <DEDUP_REMOVED lines=8> */
[----:B---3--:R-:W-:-:S08]  /*2310*/  DMUL R8, R4, -R6 ;  /* 0x8000000604087228 */ /* 0x008fd00000000000 */
[----:B------:R-:W-:-:S08]  /*2320*/  DMUL R4, R12, R8 ;  /* 0x000000080c047228 */ /* 0x000fd00000000000 */
[----:B------:R-:W-:-:S08]  /*2330*/  DFMA R6, R4, -R16, R8 ;  /* 0x800000100406722b */ /* 0x000fd00000000008 */
[----:B------:R-:W-:Y:S01]  /*2340*/  DFMA R4, R12, R6, R4 ;  /* 0x000000060c04722b */ /* 0x000fe20000000004 */
[----:B------:R-:W-:-:S09]  /*2350*/  FSETP.GEU.AND P1, PT, |R9|, 6.5827683646048100446e-37, PT ;  /* 0x036000000900780b */ /* 0x000fd20003f2e200 */
        /* <DEDUP_REMOVED lines=9> */
.L_x_41:
[----:B------:R-:W-:Y:S05]  /*23f0*/  BSYNC.RECONVERGENT B1 ;  /* 0x0000000000017941 */ /* 0x000fea0003800200 */
.L_x_40:
[----:B------:R-:W0:Y:S01]  /*2400*/  LDC.64 R6, c[0x0][0x388] ;  /* 0x0000e200ff067b82 */ /* 0x000e220000000a00 */
[----:B------:R-:W-:Y:S01]  /*2410*/  IADD3 R11, PT, PT, R0, UR4, RZ ;  /* 0x00000004000b7c10 */ /* 0x000fe2000fffe0ff */
[----:B------:R-:W-:Y:S02]  /*2420*/  IMAD.U32 R20, RZ, RZ, UR6 ;  /* 0x00000006ff147e24 */ /* 0x000fe4000f8e00ff */
        /* <DEDUP_REMOVED lines=27> */
.L_x_43:
[----:B------:R-:W-:Y:S05]  /*25e0*/  BSYNC.RECONVERGENT B1 ;  /* 0x0000000000017941 */ /* 0x000fea0003800200 */
.L_x_42:
[----:B------:R-:W0:Y:S01]  /*25f0*/  LDC.64 R8, c[0x0][0x388] ;  /* 0x0000e200ff087b82 */ /* 0x000e220000000a00 */
[----:B------:R-:W-:Y:S01]  /*2600*/  IADD3 R2, P0, PT, R0, UR4, RZ ;  /* 0x0000000400027c10 */ /* 0x000fe2000ff1e0ff */
[----:B------:R-:W-:-:S03]  /*2610*/  UIADD3 UR4, UPT, UPT, UR4, 0x2, URZ ;  /* 0x0000000204047890 */ /* 0x000fc6000fffe0ff */
[----:B------:R-:W-:Y:S02]  /*2620*/  IADD3.X R7, PT, PT, RZ, RZ, RZ, P0, !PT ;  /* 0x000000ffff077210 */ /* 0x000fe400007fe4ff */
[----:B0-----:R-:W-:-:S04]  /*2630*/  LEA R6, P0, R2, R8, 0x3 ;  /* 0x0000000802067211 */ /* 0x001fc800078018ff */
[----:B------:R-:W-:-:S05]  /*2640*/  LEA.HI.X R7, R2, R9, R7, 0x3, P0 ;  /* 0x0000000902077211 */ /* 0x000fca00000f1c07 */
[----:B------:R2:W-:Y:S04]  /*2650*/  STG.E.64 desc[UR16][R6.64+0x8], R4 ;  /* 0x0000080406007986 */ /* 0x0005e8000c101b10 */
.L_x_39:
[----:B------:R-:W3:Y:S02]  /*2660*/  LDCU UR6, c[0x0][0x398] ;  /* 0x00007300ff0677ac */ /* 0x000ee40008000800 */
[----:B---3--:R-:W-:-:S09]  /*2670*/  ULOP3.LUT UP0, URZ, UR6, 0x1, URZ, 0xc0, !UPT ;  /* 0x0000000106ff7892 */ /* 0x008fd2000f80c0ff */
[----:B------:R-:W-:Y:S05]  /*2680*/  BRA.U !UP0, `(.L_x_29) ;  /* 0x0000000108847547 */ /* 0x000fea000b800000 */
[----:B------:R-:W3:Y:S01]  /*2690*/  LDCU.64 UR6, c[0x0][0x390] ;  /* 0x00007200ff0677ac */ /* 0x000ee20008000a00 */
[----:B------:R-:W4:Y:S01]  /*26a0*/  LDG.E.64 R14, desc[UR16][R14.64] ;  /* 0x000000100e0e7981 */ /* 0x000f22000c1e1b00 */
[----:B---3--:R-:W-:-:S06]  /*26b0*/  UIMAD.WIDE.U32 UR6, UR4, 0x8, UR6 ;  /* 0x00000008040678a5 */ /* 0x008fcc000f8e0006 */
[----:B------:R-:W-:Y:S02]  /*26c0*/  IMAD.U32 R12, RZ, RZ, UR6 ;  /* 0x00000006ff0c7e24 */ /* 0x000fe4000f8e00ff */
[----:B------:R-:W-:-:S05]  /*26d0*/  IMAD.U32 R13, RZ, RZ, UR7 ;  /* 0x00000007ff0d7e24 */ /* 0x000fca000f8e00ff */
[----:B012---:R-:W4:Y:S01]  /*26e0*/  LDG.E.64 R4, desc[UR16][R12.64] ;  /* 0x000000100c047981 */ /* 0x007f22000c1e1b00 */
        /* <DEDUP_REMOVED lines=8> */
[----:B----4-:R-:W-:-:S08]  /*2770*/  DMUL R8, R14, -R4 ;  /* 0x800000040e087228 */ /* 0x010fd00000000000 */
        /* <DEDUP_REMOVED lines=13> */
.L_x_45:
[----:B------:R-:W-:Y:S05]  /*2850*/  BSYNC.RECONVERGENT B1 ;  /* 0x0000000000017941 */ /* 0x000fea0003800200 */
.L_x_44:
[----:B------:R-:W0:Y:S01]  /*2860*/  LDC.64 R6, c[0x0][0x388] ;  /* 0x0000e200ff067b82 */ /* 0x000e220000000a00 */
[----:B------:R-:W-:-:S05]  /*2870*/  IADD3 R9, PT, PT, R0, UR4, RZ ;  /* 0x0000000400097c10 */ /* 0x000fca000fffe0ff */
[----:B0-----:R-:W-:-:S05]  /*2880*/  IMAD.WIDE.U32 R6, R9, 0x8, R6 ;  /* 0x0000000809067825 */ /* 0x001fca00078e0006 */
[----:B------:R3:W-:Y:S02]  /*2890*/  STG.E.64 desc[UR16][R6.64], R4 ;  /* 0x0000000406007986 */ /* 0x0007e4000c101b10 */
.L_x_29:
[----:B0123--:R-:W0:Y:S01]  /*28a0*/  LDC.64 R4, c[0x0][0x388] ;  /* 0x0000e200ff047b82 */ /* 0x00fe220000000a00 */
[----:B------:R-:W-:Y:S01]  /*28b0*/  IMAD.IADD R7, R0, 0x1, R3 ;  /* 0x0000000100077824 */ /* 0x000fe200078e0203 */
[----:B------:R-:W1:Y:S03]  /*28c0*/  LDCU UR4, c[0x0][0x398] ;  /* 0x00007300ff0477ac */ /* 0x000e660008000800 */
[----:B0-----:R-:W-:-:S05]  /*28d0*/  IMAD.WIDE.U32 R4, R7, 0x8, R4 ;  /* 0x0000000807047825 */ /* 0x001fca00078e0004 */
[----:B------:R-:W2:Y:S01]  /*28e0*/  LDG.E.64 R6, desc[UR16][R4.64] ;  /* 0x0000001004067981 */ /* 0x000ea2000c1e1b00 */
[----:B------:R-:W-:-:S05]  /*28f0*/  VIADD R3, R3, 0x1 ;  /* 0x0000000103037836 */ /* 0x000fca0000000000 */
[----:B-1----:R-:W-:Y:S01]  /*2900*/  ISETP.NE.AND P0, PT, R3, UR4, PT ;  /* 0x0000000403007c0c */ /* 0x002fe2000bf05270 */
[----:B--2---:R-:W-:-:S07]  /*2910*/  DADD R6, R6, 1 ;  /* 0x3ff0000006067429 */ /* 0x004fce0000000000 */
[----:B------:R0:W-:Y:S05]  /*2920*/  STG.E.64 desc[UR16][R4.64], R6 ;  /* 0x0000000604007986 */ /* 0x0001ea000c101b10 */
[----:B------:R-:W-:Y:S05]  /*2930*/  @P0 BRA `(.L_x_46) ;  /* 0xffffffe000900947 */ /* 0x000fea000383ffff */
[----:B------:R-:W-:Y:S05]  /*2940*/  EXIT ;  /* 0x000000000000794d */ /* 0x000fea0003800000 */
        .weak           $__internal_0_$__cuda_sm20_div_rn_f64_full
        .type           $__internal_0_$__cuda_sm20_div_rn_f64_full,@function
        .size           $__internal_0_$__cuda_sm20_div_rn_f64_full,($__internal_1_$__cuda_sm20_dsqrt_rn_f64_mediumpath_v1 - $__internal_0_$__cuda_sm20_div_rn_f64_full)
$__internal_0_$__cuda_sm20_div_rn_f64_full:
[----:B------:R-:W-:Y:S01]  /*2950*/  FSETP.GEU.AND P2, PT, |R9|, 1.469367938527859385e-39, PT ;  /* 0x001000000900780b */ /* 0x000fe20003f4e200 */
[----:B------:R-:W-:Y:S01]  /*2960*/  IMAD.MOV.U32 R18, RZ, RZ, R8 ;  /* 0x000000ffff127224 */ /* 0x000fe200078e0008 */
[C---:B------:R-:W-:Y:S01]  /*2970*/  FSETP.GEU.AND P0, PT, |R5|.reuse, 1.469367938527859385e-39, PT ;  /* 0x001000000500780b */ /* 0x040fe20003f0e200 */
[----:B------:R-:W-:Y:S01]  /*2980*/  IMAD.MOV.U32 R20, RZ, RZ, 0x1 ;  /* 0x00000001ff147424 */ /* 0x000fe200078e00ff */
[----:B------:R-:W-:Y:S01]  /*2990*/  LOP3.LUT R6, R5, 0x800fffff, RZ, 0xc0, !PT ;  /* 0x800fffff05067812 */ /* 0x000fe200078ec0ff */
[----:B------:R-:W-:Y:S01]  /*29a0*/  BSSY.RECONVERGENT B0, `(.L_x_47) ;  /* 0x0000052000007945 */ /* 0x000fe20003800200 */
[----:B------:R-:W-:Y:S02]  /*29b0*/  LOP3.LUT R26, R9, 0x7ff00000, RZ, 0xc0, !PT ;  /* 0x7ff00000091a7812 */ /* 0x000fe400078ec0ff */
[----:B------:R-:W-:Y:S01]  /*29c0*/  LOP3.LUT R7, R6, 0x3ff00000, RZ, 0xfc, !PT ;  /* 0x3ff0000006077812 */ /* 0x000fe200078efcff */
[----:B------:R-:W-:Y:S01]  /*29d0*/  IMAD.MOV.U32 R6, RZ, RZ, R4 ;  /* 0x000000ffff067224 */ /* 0x000fe200078e0004 */
[----:B------:R-:W-:-:S02]  /*29e0*/  LOP3.LUT R29, R5, 0x7ff00000, RZ, 0xc0, !PT ;  /* 0x7ff00000051d7812 */ /* 0x000fc400078ec0ff */
[----:B------:R-:W-:Y:S01]  /*29f0*/  MOV R27, 0x1ca00000 ;  /* 0x1ca00000001b7802 */ /* 0x000fe20000000f00 */
[----:B------:R-:W-:Y:S01]  /*2a00*/  @!P2 IMAD.MOV.U32 R22, RZ, RZ, RZ ;  /* 0x000000ffff16a224 */ /* 0x000fe200078e00ff */
[----:B------:R-:W-:Y:S01]  /*2a10*/  @!P2 LOP3.LUT R19, R5, 0x7ff00000, RZ, 0xc0, !PT ;  /* 0x7ff000000513a812 */ /* 0x000fe200078ec0ff */
[----:B------:R-:W-:Y:S01]  /*2a20*/  @!P0 DMUL R6, R4, 8.98846567431157953865e+307 ;  /* 0x7fe0000004068828 */ /* 0x000fe20000000000 */
[C---:B------:R-:W-:Y:S02]  /*2a30*/  ISETP.GE.U32.AND P1, PT, R26.reuse, R29, PT ;  /* 0x0000001d1a00720c */ /* 0x040fe40003f26070 */
[----:B------:R-:W-:Y:S02]  /*2a40*/  @!P2 ISETP.GE.U32.AND P3, PT, R26, R19, PT ;  /* 0x000000131a00a20c */ /* 0x000fe40003f66070 */
[C---:B------:R-:W-:Y:S01]  /*2a50*/  SEL R19, R27.reuse, 0x63400000, !P1 ;  /* 0x634000001b137807 */ /* 0x040fe20004800000 */
[----:B------:R-:W0:Y:S01]  /*2a60*/  MUFU.RCP64H R21, R7 ;  /* 0x0000000700157308 */ /* 0x000e220000001800 */
[----:B------:R-:W-:-:S02]  /*2a70*/  @!P2 SEL R23, R27, 0x63400000, !P3 ;  /* 0x634000001b17a807 */ /* 0x000fc40005800000 */
[--C-:B------:R-:W-:Y:S02]  /*2a80*/  LOP3.LUT R19, R19, 0x800fffff, R9.reuse, 0xf8, !PT ;  /* 0x800fffff13137812 */ /* 0x100fe400078ef809 */
[----:B------:R-:W-:Y:S02]  /*2a90*/  @!P2 LOP3.LUT R23, R23, 0x80000000, R9, 0xf8, !PT ;  /* 0x800000001717a812 */ /* 0x000fe400078ef809 */
[----:B------:R-:W-:Y:S02]  /*2aa0*/  @!P0 LOP3.LUT R29, R7, 0x7ff00000, RZ, 0xc0, !PT ;  /* 0x7ff00000071d8812 */ /* 0x000fe400078ec0ff */
[----:B------:R-:W-:-:S06]  /*2ab0*/  @!P2 LOP3.LUT R23, R23, 0x100000, RZ, 0xfc, !PT ;  /* 0x001000001717a812 */ /* 0x000fcc00078efcff */
[----:B------:R-:W-:Y:S02]  /*2ac0*/  @!P2 DFMA R18, R18, 2, -R22 ;  /* 0x400000001212a82b */ /* 0x000fe40000000816 */
[----:B0-----:R-:W-:-:S08]  /*2ad0*/  DFMA R22, R20, -R6, 1 ;  /* 0x3ff000001416742b */ /* 0x001fd00000000806 */
[----:B------:R-:W-:-:S08]  /*2ae0*/  DFMA R22, R22, R22, R22 ;  /* 0x000000161616722b */ /* 0x000fd00000000016 */
[----:B------:R-:W-:-:S08]  /*2af0*/  DFMA R22, R20, R22, R20 ;  /* 0x000000161416722b */ /* 0x000fd00000000014 */
[----:B------:R-:W-:-:S08]  /*2b00*/  DFMA R20, R22, -R6, 1 ;  /* 0x3ff000001614742b */ /* 0x000fd00000000806 */
[----:B------:R-:W-:-:S08]  /*2b10*/  DFMA R20, R22, R20, R22 ;  /* 0x000000141614722b */ /* 0x000fd00000000016 */
[----:B------:R-:W-:-:S08]  /*2b20*/  DMUL R22, R20, R18 ;  /* 0x0000001214167228 */ /* 0x000fd00000000000 */
[----:B------:R-:W-:-:S08]  /*2b30*/  DFMA R24, R22, -R6, R18 ;  /* 0x800000061618722b */ /* 0x000fd00000000012 */
[----:B------:R-:W-:Y:S01]  /*2b40*/  DFMA R24, R20, R24, R22 ;  /* 0x000000181418722b */ /* 0x000fe20000000016 */
[----:B------:R-:W-:Y:S02]  /*2b50*/  MOV R22, R26 ;  /* 0x0000001a00167202 */ /* 0x000fe40000000f00 */
[----:B------:R-:W-:-:S05]  /*2b60*/  @!P2 LOP3.LUT R22, R19, 0x7ff00000, RZ, 0xc0, !PT ;  /* 0x7ff000001316a812 */ /* 0x000fca00078ec0ff */
[----:B------:R-:W-:-:S05]  /*2b70*/  VIADD R20, R22, 0xffffffff ;  /* 0xffffffff16147836 */ /* 0x000fca0000000000 */
[----:B------:R-:W-:Y:S01]  /*2b80*/  ISETP.GT.U32.AND P0, PT, R20, 0x7feffffe, PT ;  /* 0x7feffffe1400780c */ /* 0x000fe20003f04070 */
[----:B------:R-:W-:-:S05]  /*2b90*/  VIADD R20, R29, 0xffffffff ;  /* 0xffffffff1d147836 */ /* 0x000fca0000000000 */
[----:B------:R-:W-:-:S13]  /*2ba0*/  ISETP.GT.U32.OR P0, PT, R20, 0x7feffffe, P0 ;  /* 0x7feffffe1400780c */ /* 0x000fda0000704470 */
[----:B------:R-:W-:Y:S05]  /*2bb0*/  @P0 BRA `(.L_x_48) ;  /* 0x00000000006c0947 */ /* 0x000fea0003800000 */
[----:B------:R-:W-:-:S04]  /*2bc0*/  LOP3.LUT R9, R5, 0x7ff00000, RZ, 0xc0, !PT ;  /* 0x7ff0000005097812 */ /* 0x000fc800078ec0ff */
[CC--:B------:R-:W-:Y:S02]  /*2bd0*/  VIADDMNMX R8, R26.reuse, -R9.reuse, 0xb9600000, !PT ;  /* 0xb96000001a087446 */ /* 0x0c0fe40007800909 */
[----:B------:R-:W-:Y:S02]  /*2be0*/  ISETP.GE.U32.AND P0, PT, R26, R9, PT ;  /* 0x000000091a00720c */ /* 0x000fe40003f06070 */
[----:B------:R-:W-:Y:S02]  /*2bf0*/  VIMNMX R8, PT, PT, R8, 0x46a00000, PT ;  /* 0x46a0000008087848 */ /* 0x000fe40003fe0100 */
[----:B------:R-:W-:-:S05]  /*2c00*/  SEL R27, R27, 0x63400000, !P0 ;  /* 0x634000001b1b7807 */ /* 0x000fca0004000000 */
[----:B------:R-:W-:Y:S02]  /*2c10*/  IMAD.IADD R22, R8, 0x1, -R27 ;  /* 0x0000000108167824 */ /* 0x000fe400078e0a1b */
[----:B------:R-:W-:-:S03]  /*2c20*/  IMAD.MOV.U32 R8, RZ, RZ, RZ ;  /* 0x000000ffff087224 */ /* 0x000fc600078e00ff */
[----:B------:R-:W-:-:S06]  /*2c30*/  IADD3 R9, PT, PT, R22, 0x7fe00000, RZ ;  /* 0x7fe0000016097810 */ /* 0x000fcc0007ffe0ff */
[----:B------:R-:W-:-:S10]  /*2c40*/  DMUL R20, R24, R8 ;  /* 0x0000000818147228 */ /* 0x000fd40000000000 */
[----:B------:R-:W-:-:S13]  /*2c50*/  FSETP.GTU.AND P0, PT, |R21|, 1.469367938527859385e-39, PT ;  /* 0x001000001500780b */ /* 0x000fda0003f0c200 */
[----:B------:R-:W-:Y:S05]  /*2c60*/  @P0 BRA `(.L_x_49) ;  /* 0x0000000000940947 */ /* 0x000fea0003800000 */
[----:B------:R-:W-:-:S06]  /*2c70*/  DFMA R6, R24, -R6, R18 ;  /* 0x800000061806722b */ /* 0x000fcc0000000012 */
[----:B------:R-:W-:-:S04]  /*2c80*/  IMAD.MOV.U32 R6, RZ, RZ, RZ ;  /* 0x000000ffff067224 */ /* 0x000fc800078e00ff */
[C---:B------:R-:W-:Y:S02]  /*2c90*/  FSETP.NEU.AND P0, PT, R7.reuse, RZ, PT ;  /* 0x000000ff0700720b */ /* 0x040fe40003f0d000 */
[----:B------:R-:W-:-:S04]  /*2ca0*/  LOP3.LUT R8, R7, 0x80000000, R5, 0x48, !PT ;  /* 0x8000000007087812 */ /* 0x000fc800078e4805 */
[----:B------:R-:W-:-:S07]  /*2cb0*/  LOP3.LUT R7, R8, R9, RZ, 0xfc, !PT ;  /* 0x0000000908077212 */ /* 0x000fce00078efcff */
[----:B------:R-:W-:Y:S05]  /*2cc0*/  @!P0 BRA `(.L_x_49) ;  /* 0x00000000007c8947 */ /* 0x000fea0003800000 */
[----:B------:R-:W-:Y:S01]  /*2cd0*/  IMAD.MOV R5, RZ, RZ, -R22 ;  /* 0x000000ffff057224 */ /* 0x000fe200078e0a16 */
[----:B------:R-:W-:Y:S01]  /*2ce0*/  MOV R4, RZ ;  /* 0x000000ff00047202 */ /* 0x000fe20000000f00 */
[----:B------:R-:W-:-:S05]  /*2cf0*/  DMUL.RP R6, R24, R6 ;  /* 0x0000000618067228 */ /* 0x000fca0000008000 */
[----:B------:R-:W-:-:S06]  /*2d00*/  DFMA R4, R20, -R4, R24 ;  /* 0x800000041404722b */ /* 0x000fcc0000000018 */
[----:B------:R-:W-:-:S04]  /*2d10*/  IADD3 R4, PT, PT, -R22, -0x43300000, RZ ;  /* 0xbcd0000016047810 */ /* 0x000fc80007ffe1ff */
[----:B------:R-:W-:Y:S02]  /*2d20*/  FSETP.NEU.AND P0, PT, |R5|, R4, PT ;  /* 0x000000040500720b */ /* 0x000fe40003f0d200 */
[----:B------:R-:W-:Y:S02]  /*2d30*/  LOP3.LUT R5, R7, R8, RZ, 0x3c, !PT ;  /* 0x0000000807057212 */ /* 0x000fe400078e3cff */
[----:B------:R-:W-:Y:S02]  /*2d40*/  FSEL R20, R6, R20, !P0 ;  /* 0x0000001406147208 */ /* 0x000fe40004000000 */
[----:B------:R-:W-:Y:S01]  /*2d50*/  FSEL R21, R5, R21, !P0 ;  /* 0x0000001505157208 */ /* 0x000fe20004000000 */
[----:B------:R-:W-:Y:S06]  /*2d60*/  BRA `(.L_x_49) ;  /* 0x0000000000547947 */ /* 0x000fec0003800000 */
.L_x_48:
[----:B------:R-:W-:-:S14]  /*2d70*/  DSETP.NAN.AND P0, PT, R8, R8, PT ;  /* 0x000000080800722a */ /* 0x000fdc0003f08000 */
[----:B------:R-:W-:Y:S05]  /*2d80*/  @P0 BRA `(.L_x_50) ;  /* 0x0000000000440947 */ /* 0x000fea0003800000 */
[----:B------:R-:W-:-:S14]  /*2d90*/  DSETP.NAN.AND P0, PT, R4, R4, PT ;  /* 0x000000040400722a */ /* 0x000fdc0003f08000 */
[----:B------:R-:W-:Y:S05]  /*2da0*/  @P0 BRA `(.L_x_51) ;  /* 0x0000000000300947 */ /* 0x000fea0003800000 */
[----:B------:R-:W-:Y:S01]  /*2db0*/  ISETP.NE.AND P0, PT, R22, R29, PT ;  /* 0x0000001d1600720c */ /* 0x000fe20003f05270 */
[----:B------:R-:W-:Y:S02]  /*2dc0*/  IMAD.MOV.U32 R20, RZ, RZ, 0x0 ;  /* 0x00000000ff147424 */ /* 0x000fe400078e00ff */
[----:B------:R-:W-:-:S10]  /*2dd0*/  IMAD.MOV.U32 R21, RZ, RZ, -0x80000 ;  /* 0xfff80000ff157424 */ /* 0x000fd400078e00ff */
[----:B------:R-:W-:Y:S05]  /*2de0*/  @!P0 BRA `(.L_x_49) ;  /* 0x0000000000348947 */ /* 0x000fea0003800000 */
[----:B------:R-:W-:Y:S02]  /*2df0*/  ISETP.NE.AND P0, PT, R22, 0x7ff00000, PT ;  /* 0x7ff000001600780c */ /* 0x000fe40003f05270 */
[----:B------:R-:W-:Y:S02]  /*2e00*/  LOP3.LUT R21, R9, 0x80000000, R5, 0x48, !PT ;  /* 0x8000000009157812 */ /* 0x000fe400078e4805 */
[----:B------:R-:W-:-:S13]  /*2e10*/  ISETP.EQ.OR P0, PT, R29, RZ, !P0 ;  /* 0x000000ff1d00720c */ /* 0x000fda0004702670 */
[----:B------:R-:W-:Y:S01]  /*2e20*/  @P0 LOP3.LUT R4, R21, 0x7ff00000, RZ, 0xfc, !PT ;  /* 0x7ff0000015040812 */ /* 0x000fe200078efcff */
[----:B------:R-:W-:Y:S01]  /*2e30*/  @!P0 IMAD.MOV.U32 R20, RZ, RZ, RZ ;  /* 0x000000ffff148224 */ /* 0x000fe200078e00ff */
[----:B------:R-:W-:-:S03]  /*2e40*/  @P0 MOV R20, RZ ;  /* 0x000000ff00140202 */ /* 0x000fc60000000f00 */
[----:B------:R-:W-:Y:S01]  /*2e50*/  @P0 IMAD.MOV.U32 R21, RZ, RZ, R4 ;  /* 0x000000ffff150224 */ /* 0x000fe200078e0004 */
[----:B------:R-:W-:Y:S06]  /*2e60*/  BRA `(.L_x_49) ;  /* 0x0000000000147947 */ /* 0x000fec0003800000 */
.L_x_51:
[----:B------:R-:W-:Y:S01]  /*2e70*/  LOP3.LUT R21, R5, 0x80000, RZ, 0xfc, !PT ;  /* 0x0008000005157812 */ /* 0x000fe200078efcff */
[----:B------:R-:W-:Y:S01]  /*2e80*/  IMAD.MOV.U32 R20, RZ, RZ, R4 ;  /* 0x000000ffff147224 */ /* 0x000fe200078e0004 */
[----:B------:R-:W-:Y:S06]  /*2e90*/  BRA `(.L_x_49) ;  /* 0x0000000000087947 */ /* 0x000fec0003800000 */
.L_x_50:
[----:B------:R-:W-:Y:S01]  /*2ea0*/  LOP3.LUT R21, R9, 0x80000, RZ, 0xfc, !PT ;  /* 0x0008000009157812 */ /* 0x000fe200078efcff */
[----:B------:R-:W-:-:S07]  /*2eb0*/  IMAD.MOV.U32 R20, RZ, RZ, R8 ;  /* 0x000000ffff147224 */ /* 0x000fce00078e0008 */
.L_x_49:
[----:B------:R-:W-:Y:S05]  /*2ec0*/  BSYNC.RECONVERGENT B0 ;  /* 0x0000000000007941 */ /* 0x000fea0003800200 */
.L_x_47:
[----:B------:R-:W-:Y:S01]  /*2ed0*/  MOV R4, R2 ;  /* 0x0000000200047202 */ /* 0x000fe20000000f00 */
[----:B------:R-:W-:-:S04]  /*2ee0*/  IMAD.MOV.U32 R5, RZ, RZ, 0x0 ;  /* 0x00000000ff057424 */ /* 0x000fc800078e00ff */
[----:B------:R-:W-:Y:S05]  /*2ef0*/  RET.REL.NODEC R4 `(_Z15Householder_gpuPdS_S_ii) ;  /* 0xffffffd004407950 */ /* 0x000fea0003c3ffff */
        .weak           $__internal_1_$__cuda_sm20_dsqrt_rn_f64_mediumpath_v1
        .type           $__internal_1_$__cuda_sm20_dsqrt_rn_f64_mediumpath_v1,@function
        .size           $__internal_1_$__cuda_sm20_dsqrt_rn_f64_mediumpath_v1,(.L_x_65 - $__internal_1_$__cuda_sm20_dsqrt_rn_f64_mediumpath_v1)
$__internal_1_$__cuda_sm20_dsqrt_rn_f64_mediumpath_v1:
[----:B------:R-:W-:Y:S01]  /*2f00*/  ISETP.GE.U32.AND P0, PT, R4, -0x3400000, PT ;  /* 0xfcc000000400780c */ /* 0x000fe20003f06070 */
[----:B------:R-:W-:Y:S01]  /*2f10*/  IMAD.MOV.U32 R9, RZ, RZ, R7 ;  /* 0x000000ffff097224 */ /* 0x000fe200078e0007 */
[----:B------:R-:W-:Y:S01]  /*2f20*/  MOV R7, R16 ;  /* 0x0000001000077202 */ /* 0x000fe20000000f00 */
[----:B------:R-:W-:Y:S02]  /*2f30*/  IMAD.MOV.U32 R6, RZ, RZ, R3 ;  /* 0x000000ffff067224 */ /* 0x000fe400078e0003 */
[----:B------:R-:W-:Y:S02]  /*2f40*/  IMAD.MOV.U32 R4, RZ, RZ, R14 ;  /* 0x000000ffff047224 */ /* 0x000fe400078e000e */
[----:B------:R-:W-:-:S06]  /*2f50*/  IMAD.MOV.U32 R5, RZ, RZ, R15 ;  /* 0x000000ffff057224 */ /* 0x000fcc00078e000f */
[----:B------:R-:W-:Y:S05]  /*2f60*/  @!P0 BRA `(.L_x_52) ;  /* 0x0000000000208947 */ /* 0x000fea0003800000 */
[----:B------:R-:W-:-:S10]  /*2f70*/  DFMA.RM R4, R4, R8, R10 ;  /* 0x000000080404722b */ /* 0x000fd4000000400a */
[----:B------:R-:W-:-:S05]  /*2f80*/  IADD3 R8, P0, PT, R4, 0x1, RZ ;  /* 0x0000000104087810 */ /* 0x000fca0007f1e0ff */
[----:B------:R-:W-:-:S06]  /*2f90*/  IMAD.X R9, RZ, RZ, R5, P0 ;  /* 0x000000ffff097224 */ /* 0x000fcc00000e0605 */
[----:B------:R-:W-:-:S08]  /*2fa0*/  DFMA.RP R6, -R4, R8, R6 ;  /* 0x000000080406722b */ /* 0x000fd00000008106 */
[----:B------:R-:W-:-:S06]  /*2fb0*/  DSETP.GT.AND P0, PT, R6, RZ, PT ;  /* 0x000000ff0600722a */ /* 0x000fcc0003f04000 */
[----:B------:R-:W-:Y:S02]  /*2fc0*/  FSEL R4, R8, R4, P0 ;  /* 0x0000000408047208 */ /* 0x000fe40000000000 */
[----:B------:R-:W-:Y:S01]  /*2fd0*/  FSEL R5, R9, R5, P0 ;  /* 0x0000000509057208 */ /* 0x000fe20000000000 */
[----:B------:R-:W-:Y:S06]  /*2fe0*/  BRA `(.L_x_53) ;  /* 0x0000000000647947 */ /* 0x000fec0003800000 */
.L_x_52:
[----:B------:R-:W-:-:S14]  /*2ff0*/  DSETP.NE.AND P0, PT, R6, RZ, PT ;  /* 0x000000ff0600722a */ /* 0x000fdc0003f05000 */
[----:B------:R-:W-:Y:S05]  /*3000*/  @!P0 BRA `(.L_x_54) ;  /* 0x0000000000588947 */ /* 0x000fea0003800000 */
[----:B------:R-:W-:-:S13]  /*3010*/  ISETP.GE.AND P0, PT, R7, RZ, PT ;  /* 0x000000ff0700720c */ /* 0x000fda0003f06270 */
[----:B------:R-:W-:Y:S01]  /*3020*/  @!P0 MOV R4, 0x0 ;  /* 0x0000000000048802 */ /* 0x000fe20000000f00 */
[----:B------:R-:W-:Y:S01]  /*3030*/  @!P0 IMAD.MOV.U32 R5, RZ, RZ, -0x80000 ;  /* 0xfff80000ff058424 */ /* 0x000fe200078e00ff */
[----:B------:R-:W-:Y:S06]  /*3040*/  @!P0 BRA `(.L_x_53) ;  /* 0x00000000004c8947 */ /* 0x000fec0003800000 */
[----:B------:R-:W-:-:S13]  /*3050*/  ISETP.GT.AND P0, PT, R7, 0x7fefffff, PT ;  /* 0x7fefffff0700780c */ /* 0x000fda0003f04270 */
[----:B------:R-:W-:Y:S05]  /*3060*/  @P0 BRA `(.L_x_54) ;  /* 0x0000000000400947 */ /* 0x000fea0003800000 */
[----:B------:R-:W-:Y:S01]  /*3070*/  DMUL R4, R6, 8.11296384146066816958e+31 ;  /* 0x4690000006047828 */ /* 0x000fe20000000000 */
[----:B------:R-:W-:Y:S01]  /*3080*/  MOV R10, 0x0 ;  /* 0x00000000000a7802 */ /* 0x000fe20000000f00 */
[----:B------:R-:W-:Y:S02]  /*3090*/  IMAD.MOV.U32 R6, RZ, RZ, RZ ;  /* 0x000000ffff067224 */ /* 0x000fe400078e00ff */
[----:B------:R-:W-:Y:S02]  /*30a0*/  IMAD.MOV.U32 R11, RZ, RZ, 0x3fd80000 ;  /* 0x3fd80000ff0b7424 */ /* 0x000fe400078e00ff */
[----:B------:R-:W0:Y:S02]  /*30b0*/  MUFU.RSQ64H R7, R5 ;  /* 0x0000000500077308 */ /* 0x000e240000001c00 */
[----:B0-----:R-:W-:-:S08]  /*30c0*/  DMUL R8, R6, R6 ;  /* 0x0000000606087228 */ /* 0x001fd00000000000 */
[----:B------:R-:W-:-:S08]  /*30d0*/  DFMA R8, R4, -R8, 1 ;  /* 0x3ff000000408742b */ /* 0x000fd00000000808 */
[----:B------:R-:W-:Y:S02]  /*30e0*/  DFMA R10, R8, R10, 0.5 ;  /* 0x3fe00000080a742b */ /* 0x000fe4000000000a */
[----:B------:R-:W-:-:S08]  /*30f0*/  DMUL R8, R6, R8 ;  /* 0x0000000806087228 */ /* 0x000fd00000000000 */
[----:B------:R-:W-:-:S08]  /*3100*/  DFMA R8, R10, R8, R6 ;  /* 0x000000080a08722b */ /* 0x000fd00000000006 */
[----:B------:R-:W-:Y:S02]  /*3110*/  DMUL R6, R4, R8 ;  /* 0x0000000804067228 */ /* 0x000fe40000000000 */
[----:B------:R-:W-:-:S06]  /*3120*/  VIADD R9, R9, 0xfff00000 ;  /* 0xfff0000009097836 */ /* 0x000fcc0000000000 */
[----:B------:R-:W-:-:S08]  /*3130*/  DFMA R10, R6, -R6, R4 ;  /* 0x80000006060a722b */ /* 0x000fd00000000004 */
[----:B------:R-:W-:-:S10]  /*3140*/  DFMA R4, R8, R10, R6 ;  /* 0x0000000a0804722b */ /* 0x000fd40000000006 */
[----:B------:R-:W-:Y:S01]  /*3150*/  IADD3 R5, PT, PT, R5, -0x3500000, RZ ;  /* 0xfcb0000005057810 */ /* 0x000fe20007ffe0ff */
[----:B------:R-:W-:Y:S06]  /*3160*/  BRA `(.L_x_53) ;  /* 0x0000000000047947 */ /* 0x000fec0003800000 */
.L_x_54:
[----:B------:R-:W-:-:S11]  /*3170*/  DADD R4, R6, R6 ;  /* 0x0000000006047229 */ /* 0x000fd60000000006 */
.L_x_53:
[----:B------:R-:W-:-:S04]  /*3180*/  IMAD.MOV.U32 R3, RZ, RZ, 0x0 ;  /* 0x00000000ff037424 */ /* 0x000fc800078e00ff */
[----:B------:R-:W-:Y:S05]  /*3190*/  RET.REL.NODEC R2 `(_Z15Householder_gpuPdS_S_ii) ;  /* 0xffffffcc02987950 */ /* 0x000fea0003c3ffff */
.L_x_55:
[----:B------:R-:W-:-:S00]  /*31a0*/  BRA `(.L_x_55) ;  /* 0xfffffffc00fc7947 */ /* 0x000fc0000383ffff */
[----:B------:R-:W-:-:S00]  /*31b0*/  NOP ;  /* 0x0000000000007918 */ /* 0x000fc00000000000 */
        /* <DEDUP_REMOVED lines=12> */
.L_x_65:


//--------------------- .text._Z6MatMulPdS_S_ii   --------------------------
	.section	.text._Z6MatMulPdS_S_ii,"ax",@progbits
	.align	128
        .global         _Z6MatMulPdS_S_ii
        .type           _Z6MatMulPdS_S_ii,@function
        .size           _Z6MatMulPdS_S_ii,(.L_x_67 - _Z6MatMulPdS_S_ii)
        .other          _Z6MatMulPdS_S_ii,@"STO_CUDA_ENTRY STV_DEFAULT"
_Z6MatMulPdS_S_ii:
.text._Z6MatMulPdS_S_ii:
[----:B------:R-:W-:Y:S08]  /*0000*/  LDC R1, c[0x0][0x37c] ;  /* 0x0000df00ff017b82 */ /* 0x000ff00000000800 */
[----:B------:R-:W0:Y:S01]  /*0010*/  LDC.64 R6, c[0x0][0x398] ;  /* 0x0000e600ff067b82 */ /* 0x000e220000000a00 */
[----:B------:R-:W1:Y:S01]  /*0020*/  S2R R20, SR_TID.X ;  /* 0x0000000000147919 */ /* 0x000e620000002100 */
[----:B------:R-:W2:Y:S01]  /*0030*/  LDCU.64 UR8, c[0x0][0x358] ;  /* 0x00006b00ff0877ac */ /* 0x000ea20008000a00 */
[----:B------:R-:W-:-:S05]  /*0040*/  CS2R R28, SRZ ;  /* 0x00000000001c7805 */ /* 0x000fca000001ff00 */
[----:B------:R-:W1:Y:S08]  /*0050*/  LDC R25, c[0x0][0x360] ;  /* 0x0000d800ff197b82 */ /* 0x000e700000000800 */
[----:B------:R-:W1:Y:S01]  /*0060*/  S2UR UR4, SR_CTAID.X ;  /* 0x00000000000479c3 */ /* 0x000e620000002500 */
[----:B0-----:R-:W-:-:S07]  /*0070*/  IABS R5, R7 ;  /* 0x0000000700057213 */ /* 0x001fce0000000000 */
[----:B------:R-:W0:Y:S01]  /*0080*/  S2UR UR5, SR_CTAID.Y ;  /* 0x00000000000579c3 */ /* 0x000e220000002600 */
[----:B------:R-:W3:Y:S07]  /*0090*/  I2F.RP R0, R5 ;  /* 0x0000000500007306 */ /* 0x000eee0000209400 */
[----:B------:R-:W0:Y:S01]  /*00a0*/  LDC R23, c[0x0][0x364] ;  /* 0x0000d900ff177b82 */ /* 0x000e220000000800 */
[----:B-1----:R-:W-:Y:S01]  /*00b0*/  IMAD R25, R25, UR4, R20 ;  /* 0x0000000419197c24 */ /* 0x002fe2000f8e0214 */
[----:B---3--:R-:W1:Y:S02]  /*00c0*/  MUFU.RCP R0, R0 ;  /* 0x0000000000007308 */ /* 0x008e640000001000 */
[----:B-1----:R-:W-:-:S06]  /*00d0*/  VIADD R2, R0, 0xffffffe ;  /* 0x0ffffffe00027836 */ /* 0x002fcc0000000000 */
[----:B------:R1:W3:Y:S02]  /*00e0*/  F2I.FTZ.U32.TRUNC.NTZ R3, R2 ;  /* 0x0000000200037305 */ /* 0x0002e4000021f000 */
[----:B-1----:R-:W-:Y:S02]  /*00f0*/  IMAD.MOV.U32 R2, RZ, RZ, RZ ;  /* 0x000000ffff027224 */ /* 0x002fe400078e00ff */
[----:B---3--:R-:W-:-:S04]  /*0100*/  IMAD.MOV R4, RZ, RZ, -R3 ;  /* 0x000000ffff047224 */ /* 0x008fc800078e0a03 */
[----:B------:R-:W-:Y:S01]  /*0110*/  IMAD R9, R4, R5, RZ ;  /* 0x0000000504097224 */ /* 0x000fe200078e02ff */
[----:B------:R-:W-:-:S03]  /*0120*/  IABS R4, R6 ;  /* 0x0000000600047213 */ /* 0x000fc60000000000 */
[----:B------:R-:W-:-:S06]  /*0130*/  IMAD.HI.U32 R3, R3, R9, R2 ;  /* 0x0000000903037227 */ /* 0x000fcc00078e0002 */
[----:B------:R-:W-:Y:S01]  /*0140*/  IMAD.HI.U32 R2, R3, R4, RZ ;  /* 0x0000000403027227 */ /* 0x000fe200078e00ff */
[----:B------:R-:W-:-:S04]  /*0150*/  LOP3.LUT R3, R6, R7, RZ, 0x3c, !PT ;  /* 0x0000000706037212 */ /* 0x000fc800078e3cff */
[----:B------:R-:W-:Y:S02]  /*0160*/  IADD3 R0, PT, PT, -R2, RZ, RZ ;  /* 0x000000ff02007210 */ /* 0x000fe40007ffe1ff */
[----:B------:R-:W-:-:S03]  /*0170*/  ISETP.GE.AND P1, PT, R3, RZ, PT ;  /* 0x000000ff0300720c */ /* 0x000fc60003f26270 */
[----:B------:R-:W-:-:S05]  /*0180*/  IMAD R0, R5, R0, R4 ;  /* 0x0000000005007224 */ /* 0x000fca00078e0204 */
[----:B------:R-:W-:-:S13]  /*0190*/  ISETP.GT.U32.AND P2, PT, R5, R0, PT ;  /* 0x000000000500720c */ /* 0x000fda0003f44070 */
[----:B------:R-:W-:Y:S02]  /*01a0*/  @!P2 IMAD.IADD R0, R0, 0x1, -R5 ;  /* 0x000000010000a824 */ /* 0x000fe400078e0a05 */
[----:B------:R-:W-:Y:S01]  /*01b0*/  @!P2 VIADD R2, R2, 0x1 ;  /* 0x000000010202a836 */ /* 0x000fe20000000000 */
[----:B------:R-:W-:Y:S02]  /*01c0*/  ISETP.NE.AND P2, PT, R7, RZ, PT ;  /* 0x000000ff0700720c */ /* 0x000fe40003f45270 */
[----:B------:R-:W-:Y:S02]  /*01d0*/  ISETP.GE.U32.AND P0, PT, R0, R5, PT ;  /* 0x000000050000720c */ /* 0x000fe40003f06070 */
[----:B------:R-:W0:Y:S11]  /*01e0*/  S2R R0, SR_TID.Y ;  /* 0x0000000000007919 */ /* 0x000e360000002200 */
[----:B------:R-:W-:-:S05]  /*01f0*/  @P0 VIADD R2, R2, 0x1 ;  /* 0x0000000102020836 */ /* 0x000fca0000000000 */
[----:B------:R-:W-:Y:S02]  /*0200*/  @!P1 IADD3 R2, PT, PT, -R2, RZ, RZ ;  /* 0x000000ff02029210 */ /* 0x000fe40007ffe1ff */
[----:B------:R-:W-:-:S04]  /*0210*/  @!P2 LOP3.LUT R2, RZ, R7, RZ, 0x33, !PT ;  /* 0x00000007ff02a212 */ /* 0x000fc800078e33ff */
[----:B------:R-:W-:Y:S01]  /*0220*/  ISETP.GE.AND P0, PT, R2, 0x1, PT ;  /* 0x000000010200780c */ /* 0x000fe20003f06270 */
[----:B0-----:R-:W-:-:S12]  /*0230*/  IMAD R23, R23, UR5, R0 ;  /* 0x0000000517177c24 */ /* 0x001fd8000f8e0200 */
[----:B--2---:R-:W-:Y:S05]  /*0240*/  @!P0 BRA `(.L_x_56) ;  /* 0x0000000800688947 */ /* 0x004fea0003800000 */
[----:B------:R-:W0:Y:S01]  /*0250*/  S2UR UR6, SR_CgaCtaId ;  /* 0x00000000000679c3 */ /* 0x000e220000008800 */
[----:B------:R-:W-:Y:S01]  /*0260*/  UMOV UR4, 0x400 ;  /* 0x0000040000047882 */ /* 0x000fe20000000000 */
[----:B------:R-:W-:Y:S01]  /*0270*/  LOP3.LUT R16, R7, 0x7ffffff0, RZ, 0xc0, !PT ;  /* 0x7ffffff007107812 */ /* 0x000fe200078ec0ff */
[----:B------:R-:W-:Y:S01]  /*0280*/  UIADD3 UR5, UPT, UPT, UR4, 0x2000, URZ ;  /* 0x0000200004057890 */ /* 0x000fe2000fffe0ff */
[----:B------:R-:W-:Y:S01]  /*0290*/  IMAD R24, R23, R6, R20 ;  /* 0x0000000617187224 */ /* 0x000fe200078e0214 */
[C---:B------:R-:W-:Y:S02]  /*02a0*/  LOP3.LUT R18, R7.reuse, 0xf, RZ, 0xc0, !PT ;  /* 0x0000000f07127812 */ /* 0x040fe400078ec0ff */
[----:B------:R-:W-:Y:S02]  /*02b0*/  CS2R R28, SRZ ;  /* 0x00000000001c7805 */ /* 0x000fe4000001ff00 */
[C---:B------:R-:W-:Y:S01]  /*02c0*/  LOP3.LUT R17, R7.reuse, 0x7, RZ, 0xc0, !PT ;  /* 0x0000000707117812 */ /* 0x040fe200078ec0ff */
[----:B------:R-:W-:Y:S01]  /*02d0*/  IMAD.MOV R4, RZ, RZ, -R16 ;  /* 0x000000ffff047224 */ /* 0x000fe200078e0a10 */
[----:B------:R-:W-:Y:S01]  /*02e0*/  LOP3.LUT R3, R7, 0x3, RZ, 0xc0, !PT ;  /* 0x0000000307037812 */ /* 0x000fe200078ec0ff */
[----:B0-----:R-:W-:-:S02]  /*02f0*/  ULEA UR4, UR6, UR4, 0x18 ;  /* 0x0000000406047291 */ /* 0x001fc4000f8ec0ff */
[----:B------:R-:W-:-:S04]  /*0300*/  ULEA UR5, UR6, UR5, 0x18 ;  /* 0x0000000506057291 */ /* 0x000fc8000f8ec0ff */
[----:B------:R-:W-:Y:S01]  /*0310*/  LEA R22, R0, UR4, 0x8 ;  /* 0x0000000400167c11 */ /* 0x000fe2000f8e40ff */
[----:B------:R-:W-:Y:S01]  /*0320*/  UMOV UR4, URZ ;  /* 0x000000ff00047c82 */ /* 0x000fe20008000000 */
[----:B------:R-:W-:-:S03]  /*0330*/  LEA R21, R20, UR5, 0x3 ;  /* 0x0000000514157c11 */ /* 0x000fc6000f8e18ff */
[----:B------:R-:W-:Y:S01]  /*0340*/  IMAD R20, R20, 0x8, R22 ;  /* 0x0000000814147824 */ /* 0x000fe200078e0216 */
[----:B------:R-:W-:Y:S01]  /*0350*/  IADD3 R5, PT, PT, R21, 0x800, RZ ;  /* 0x0000080015057810 */ /* 0x000fe20007ffe0ff */
[----:B------:R-:W-:-:S07]  /*0360*/  IMAD R19, R0, 0x100, R21 ;  /* 0x0000010000137824 */ /* 0x000fce00078e0215 */
.L_x_62:
[----:B0-----:R-:W0:Y:S08]  /*0370*/  LDC.64 R6, c[0x0][0x398] ;  /* 0x0000e600ff067b82 */ /* 0x001e300000000a00 */
[----:B------:R-:W1:Y:S08]  /*0380*/  LDC.64 R10, c[0x0][0x380] ;  /* 0x0000e000ff0a7b82 */ /* 0x000e700000000a00 */
[----:B------:R-:W2:Y:S01]  /*0390*/  LDC.64 R8, c[0x0][0x388] ;  /* 0x0000e200ff087b82 */ /* 0x000ea20000000a00 */
[----:B0-----:R-:W-:-:S02]  /*03a0*/  IMAD R12, R7, UR4, R0 ;  /* 0x00000004070c7c24 */ /* 0x001fc4000f8e0200 */
[----:B------:R-:W-:Y:S02]  /*03b0*/  IMAD R13, R7, UR4, R24 ;  /* 0x00000004070d7c24 */ /* 0x000fe4000f8e0218 */
[----:B------:R-:W-:Y:S02]  /*03c0*/  IMAD R15, R12, R6, R25 ;  /* 0x000000060c0f7224 */ /* 0x000fe400078e0219 */
[----:B-1----:R-:W-:-:S06]  /*03d0*/  IMAD.WIDE.U32 R10, R13, 0x8, R10 ;  /* 0x000000080d0a7825 */ /* 0x002fcc00078e000a */
[----:B------:R-:W3:Y:S01]  /*03e0*/  LDG.E.64 R10, desc[UR8][R10.64] ;  /* 0x000000080a0a7981 */ /* 0x000ee2000c1e1b00 */
[----:B--2---:R-:W-:-:S06]  /*03f0*/  IMAD.WIDE.U32 R8, R15, 0x8, R8 ;  /* 0x000000080f087825 */ /* 0x004fcc00078e0008 */
[----:B------:R-:W2:Y:S01]  /*0400*/  LDG.E.64 R8, desc[UR8][R8.64] ;  /* 0x0000000808087981 */ /* 0x000ea2000c1e1b00 */
[----:B------:R-:W-:Y:S01]  /*0410*/  ISETP.GE.AND P1, PT, R7, 0x1, PT ;  /* 0x000000010700780c */ /* 0x000fe20003f26270 */
[----:B------:R-:W-:-:S06]  /*0420*/  UIADD3 UR4, UPT, UPT, UR4, 0x1, URZ ;  /* 0x0000000104047890 */ /* 0x000fcc000fffe0ff */
[----:B------:R-:W-:Y:S01]  /*0430*/  ISETP.NE.AND P0, PT, R2, UR4, PT ;  /* 0x0000000402007c0c */ /* 0x000fe2000bf05270 */
[----:B---3--:R0:W-:Y:S04]  /*0440*/  STS.64 [R20], R10 ;  /* 0x0000000a14007388 */ /* 0x0081e80000000a00 */
[----:B--2---:R0:W-:Y:S01]  /*0450*/  STS.64 [R19], R8 ;  /* 0x0000000813007388 */ /* 0x0041e20000000a00 */
[----:B------:R-:W-:Y:S06]  /*0460*/  BAR.SYNC.DEFER_BLOCKING 0x0 ;  /* 0x0000000000007b1d */ /* 0x000fec0000010000 */
[----:B------:R-:W-:Y:S05]  /*0470*/  @!P1 BRA `(.L_x_57) ;  /* 0x0000000400d49947 */ /* 0x000fea0003800000 */
[----:B------:R-:W-:Y:S01]  /*0480*/  ISETP.GE.U32.AND P1, PT, R7, 0x10, PT ;  /* 0x000000100700780c */ /* 0x000fe20003f26070 */
[----:B------:R-:W-:-:S12]  /*0490*/  IMAD.MOV.U32 R7, RZ, RZ, RZ ;  /* 0x000000ffff077224 */ /* 0x000fd800078e00ff */
[----:B------:R-:W-:Y:S05]  /*04a0*/  @!P1 BRA `(.L_x_58) ;  /* 0x0000000000d49947 */ /* 0x000fea0003800000 */
[----:B------:R-:W1:Y:S01]  /*04b0*/  S2UR UR6, SR_CgaCtaId ;  /* 0x00000000000679c3 */ /* 0x000e620000008800 */
[----:B------:R-:W-:Y:S01]  /*04c0*/  UMOV UR5, 0x400 ;  /* 0x0000040000057882 */ /* 0x000fe20000000000 */
[----:B------:R-:W-:Y:S02]  /*04d0*/  IMAD.MOV.U32 R26, RZ, RZ, R5 ;  /* 0x000000ffff1a7224 */ /* 0x000fe400078e0005 */
[----:B------:R-:W-:Y:S01]  /*04e0*/  IMAD.MOV.U32 R7, RZ, RZ, R4 ;  /* 0x000000ffff077224 */ /* 0x000fe200078e0004 */
[----:B-1----:R-:W-:-:S06]  /*04f0*/  ULEA UR5, UR6, UR5, 0x18 ;  /* 0x0000000506057291 */ /* 0x002fcc000f8ec0ff */
[----:B------:R-:W-:-:S04]  /*0500*/  LEA R22, R0, UR5, 0x8 ;  /* 0x0000000500167c11 */ /* 0x000fc8000f8e40ff */
[----:B------:R-:W-:-:S07]  /*0510*/  IADD3 R27, PT, PT, R22, 0x40, RZ ;  /* 0x00000040161b7810 */ /* 0x000fce0007ffe0ff */
.L_x_59:
[----:B0-----:R-:W-:Y:S01]  /*0520*/  LDS.64 R8, [R26+-0x800] ;  /* 0xfff800001a087984 */ /* 0x001fe20000000a00 */
[----:B------:R-:W-:-:S03]  /*0530*/  VIADD R7, R7, 0x10 ;  /* 0x0000001007077836 */ /* 0x000fc60000000000 */
[----:B------:R-:W0:Y:S02]  /*0540*/  LDS.128 R12, [R27+-0x40] ;  /* 0xffffc0001b0c7984 */ /* 0x000e240000000c00 */
[----:B------:R-:W-:Y:S02]  /*0550*/  ISETP.NE.AND P1, PT, R7, RZ, PT ;  /* 0x000000ff0700720c */ /* 0x000fe40003f25270 */
[----:B------:R-:W1:Y:S04]  /*0560*/  LDS.64 R32, [R26+-0x700] ;  /* 0xfff900001a207984 */ /* 0x000e680000000a00 */
[----:B------:R-:W-:Y:S01]  /*0570*/  LDS.64 R30, [R26+-0x600] ;  /* 0xfffa00001a1e7984 */ /* 0x000fe20000000a00 */
[----:B0-----:R-:W-:-:S03]  /*0580*/  DFMA R12, R12, R8, R28 ;  /* 0x000000080c0c722b */ /* 0x001fc6000000001c */
[----:B------:R-:W0:Y:S04]  /*0590*/  LDS.128 R8, [R27+-0x30] ;  /* 0xffffd0001b087984 */ /* 0x000e280000000c00 */
[----:B------:R-:W2:Y:S01]  /*05a0*/  LDS.64 R28, [R26+-0x500] ;  /* 0xfffb00001a1c7984 */ /* 0x000ea20000000a00 */
[----:B-1----:R-:W-:-:S03]  /*05b0*/  DFMA R14, R32, R14, R12 ;  /* 0x0000000e200e722b */ /* 0x002fc6000000000c */
[----:B------:R-:W-:Y:S05]  /*05c0*/  LDS.64 R32, [R26+-0x400] ;  /* 0xfffc00001a207984 */ /* 0x000fea0000000a00 */
[----:B0-----:R-:W-:Y:S02]  /*05d0*/  DFMA R8, R8, R30, R14 ;  /* 0x0000001e0808722b */ /* 0x001fe4000000000e */
[----:B------:R-:W0:Y:S04]  /*05e0*/  LDS.128 R12, [R27+-0x20] ;  /* 0xffffe0001b0c7984 */ /* 0x000e280000000c00 */
[----:B------:R-:W-:Y:S02]  /*05f0*/  LDS.64 R30, [R26+-0x200] ;  /* 0xfffe00001a1e7984 */ /* 0x000fe40000000a00 */
[----:B--2---:R-:W-:-:S02]  /*0600*/  DFMA R10, R28, R10, R8 ;  /* 0x0000000a1c0a722b */ /* 0x004fc40000000008 */
[----:B------:R-:W1:Y:S06]  /*0610*/  LDS.64 R28, [R26+-0x300] ;  /* 0xfffd00001a1c7984 */ /* 0x000e6c0000000a00 */
[----:B0-----:R-:W-:Y:S02]  /*0620*/  DFMA R12, R12, R32, R10 ;  /* 0x000000200c0c722b */ /* 0x001fe4000000000a */
[----:B------:R-:W0:Y:S04]  /*0630*/  LDS.128 R8, [R27+-0x10] ;  /* 0xfffff0001b087984 */ /* 0x000e280000000c00 */
[----:B------:R-:W-:Y:S02]  /*0640*/  LDS.64 R32, [R26] ;  /* 0x000000001a207984 */ /* 0x000fe40000000a00 */
[----:B-1----:R-:W-:-:S02]  /*0650*/  DFMA R14, R28, R14, R12 ;  /* 0x0000000e1c0e722b */ /* 0x002fc4000000000c */
[----:B------:R-:W1:Y:S06]  /*0660*/  LDS.64 R28, [R26+-0x100] ;  /* 0xffff00001a1c7984 */ /* 0x000e6c0000000a00 */
[----:B0-----:R-:W-:Y:S02]  /*0670*/  DFMA R8, R8, R30, R14 ;  /* 0x0000001e0808722b */ /* 0x001fe4000000000e */
[----:B------:R-:W0:Y:S04]  /*0680*/  LDS.128 R12, [R27] ;  /* 0x000000001b0c7984 */ /* 0x000e280000000c00 */
[----:B------:R-:W-:Y:S02]  /*0690*/  LDS.64 R30, [R26+0x200] ;  /* 0x000200001a1e7984 */ /* 0x000fe40000000a00 */
[----:B-1----:R-:W-:-:S02]  /*06a0*/  DFMA R10, R28, R10, R8 ;  /* 0x0000000a1c0a722b */ /* 0x002fc40000000008 */
[----:B------:R-:W1:Y:S06]  /*06b0*/  LDS.64 R28, [R26+0x100] ;  /* 0x000100001a1c7984 */ /* 0x000e6c0000000a00 */
[----:B0-----:R-:W-:Y:S02]  /*06c0*/  DFMA R12, R12, R32, R10 ;  /* 0x000000200c0c722b */ /* 0x001fe4000000000a */
[----:B------:R-:W0:Y:S04]  /*06d0*/  LDS.128 R8, [R27+0x10] ;  /* 0x000010001b087984 */ /* 0x000e280000000c00 */
[----:B------:R-:W-:Y:S02]  /*06e0*/  LDS.64 R32, [R26+0x400] ;  /* 0x000400001a207984 */ /* 0x000fe40000000a00 */
[----:B-1----:R-:W-:-:S02]  /*06f0*/  DFMA R14, R28, R14, R12 ;  /* 0x0000000e1c0e722b */ /* 0x002fc4000000000c */
[----:B------:R-:W1:Y:S06]  /*0700*/  LDS.64 R28, [R26+0x300] ;  /* 0x000300001a1c7984 */ /* 0x000e6c0000000a00 */
[----:B0-----:R-:W-:Y:S02]  /*0710*/  DFMA R8, R8, R30, R14 ;  /* 0x0000001e0808722b */ /* 0x001fe4000000000e */
[----:B------:R-:W0:Y:S04]  /*0720*/  LDS.128 R12, [R27+0x20] ;  /* 0x000020001b0c7984 */ /* 0x000e280000000c00 */
[----:B------:R-:W2:Y:S02]  /*0730*/  LDS.64 R30, [R26+0x500] ;  /* 0x000500001a1e7984 */ /* 0x000ea40000000a00 */
[----:B-1----:R-:W-:-:S02]  /*0740*/  DFMA R10, R28, R10, R8 ;  /* 0x0000000a1c0a722b */ /* 0x002fc40000000008 */
[----:B------:R-:W-:Y:S06]  /*0750*/  LDS.64 R28, [R26+0x600] ;  /* 0x000600001a1c7984 */ /* 0x000fec0000000a00 */
[----:B0-----:R-:W-:Y:S02]  /*0760*/  DFMA R32, R12, R32, R10 ;  /* 0x000000200c20722b */ /* 0x001fe4000000000a */
[----:B------:R0:W1:Y:S04]  /*0770*/  LDS.128 R8, [R27+0x30] ;  /* 0x000030001b087984 */ /* 0x0000680000000c00 */
[----:B------:R3:W4:Y:S02]  /*0780*/  LDS.64 R12, [R26+0x700] ;  /* 0x000700001a0c7984 */ /* 0x0007240000000a00 */
[----:B--2---:R-:W-:Y:S01]  /*0790*/  DFMA R14, R30, R14, R32 ;  /* 0x0000000e1e0e722b */ /* 0x004fe20000000020 */
[----:B0-----:R-:W-:-:S02]  /*07a0*/  VIADD R27, R27, 0x80 ;  /* 0x000000801b1b7836 */ /* 0x001fc40000000000 */
[----:B---3--:R-:W-:-:S05]  /*07b0*/  VIADD R26, R26, 0x1000 ;  /* 0x000010001a1a7836 */ /* 0x008fca0000000000 */
[----:B-1----:R-:W-:-:S08]  /*07c0*/  DFMA R28, R8, R28, R14 ;  /* 0x0000001c081c722b */ /* 0x002fd0000000000e */
[----:B----4-:R-:W-:Y:S01]  /*07d0*/  DFMA R28, R12, R10, R28 ;  /* 0x0000000a0c1c722b */ /* 0x010fe2000000001c */
[----:B------:R-:W-:Y:S10]  /*07e0*/  @P1 BRA `(.L_x_59) ;  /* 0xfffffffc004c1947 */ /* 0x000ff4000383ffff */
[----:B------:R-:W-:-:S07]  /*07f0*/  MOV R7, R16 ;  /* 0x0000001000077202 */ /* 0x000fce0000000f00 */
.L_x_58:
[----:B------:R-:W-:-:S13]  /*0800*/  ISETP.NE.AND P1, PT, R18, RZ, PT ;  /* 0x000000ff1200720c */ /* 0x000fda0003f25270 */
[----:B------:R-:W-:Y:S05]  /*0810*/  @!P1 BRA `(.L_x_57) ;  /* 0x0000000000ec9947 */ /* 0x000fea0003800000 */
[----:B0-----:R-:W-:Y:S01]  /*0820*/  VIADD R8, R18, 0xffffffff ;  /* 0xffffffff12087836 */ /* 0x001fe20000000000 */
[----:B------:R-:W-:-:S04]  /*0830*/  ISETP.NE.AND P2, PT, R17, RZ, PT ;  /* 0x000000ff1100720c */ /* 0x000fc80003f45270 */
[----:B------:R-:W-:-:S13]  /*0840*/  ISETP.GE.U32.AND P1, PT, R8, 0x7, PT ;  /* 0x000000070800780c */ /* 0x000fda0003f26070 */
[----:B------:R-:W-:Y:S05]  /*0850*/  @!P1 BRA `(.L_x_60) ;  /* 0x00000000005c9947 */ /* 0x000fea0003800000 */
[C---:B------:R-:W-:Y:S01]  /*0860*/  IMAD R26, R7.reuse, 0x100, R21 ;  /* 0x00000100071a7824 */ /* 0x040fe200078e0215 */
[C---:B------:R-:W-:Y:S01]  /*0870*/  LEA R27, R7.reuse, R22, 0x3 ;  /* 0x00000016071b7211 */ /* 0x040fe200078e18ff */
[----:B------:R-:W-:-:S03]  /*0880*/  VIADD R7, R7, 0x8 ;  /* 0x0000000807077836 */ /* 0x000fc60000000000 */
[----:B------:R-:W-:Y:S04]  /*0890*/  LDS.64 R8, [R26] ;  /* 0x000000001a087984 */ /* 0x000fe80000000a00 */
[----:B------:R-:W0:Y:S04]  /*08a0*/  LDS.128 R12, [R27] ;  /* 0x000000001b0c7984 */ /* 0x000e280000000c00 */
[----:B------:R-:W1:Y:S04]  /*08b0*/  LDS.64 R32, [R26+0x100] ;  /* 0x000100001a207984 */ /* 0x000e680000000a00 */
[----:B------:R-:W-:Y:S04]  /*08c0*/  LDS.64 R30, [R26+0x200] ;  /* 0x000200001a1e7984 */ /* 0x000fe80000000a00 */
[----:B------:R-:W-:Y:S01]  /*08d0*/  LDS.64 R34, [R26+0x300] ;  /* 0x000300001a227984 */ /* 0x000fe20000000a00 */
[----:B0-----:R-:W-:-:S03]  /*08e0*/  DFMA R12, R12, R8, R28 ;  /* 0x000000080c0c722b */ /* 0x001fc6000000001c */
[----:B------:R-:W0:Y:S04]  /*08f0*/  LDS.128 R8, [R27+0x10] ;  /* 0x000010001b087984 */ /* 0x000e280000000c00 */
[----:B------:R-:W-:Y:S01]  /*0900*/  LDS.64 R28, [R26+0x400] ;  /* 0x000400001a1c7984 */ /* 0x000fe20000000a00 */
[----:B-1----:R-:W-:-:S03]  /*0910*/  DFMA R14, R32, R14, R12 ;  /* 0x0000000e200e722b */ /* 0x002fc6000000000c */
[----:B------:R-:W-:Y:S05]  /*0920*/  LDS.64 R32, [R26+0x600] ;  /* 0x000600001a207984 */ /* 0x000fea0000000a00 */
[----:B0-----:R-:W-:Y:S02]  /*0930*/  DFMA R8, R8, R30, R14 ;  /* 0x0000001e0808722b */ /* 0x001fe4000000000e */
[----:B------:R-:W0:Y:S04]  /*0940*/  LDS.128 R12, [R27+0x20] ;  /* 0x000020001b0c7984 */ /* 0x000e280000000c00 */
[----:B------:R-:W1:Y:S02]  /*0950*/  LDS.64 R30, [R26+0x500] ;  /* 0x000500001a1e7984 */ /* 0x000e640000000a00 */
[----:B------:R-:W-:-:S02]  /*0960*/  DFMA R34, R34, R10, R8 ;  /* 0x0000000a2222722b */ /* 0x000fc40000000008 */
[----:B------:R-:W2:Y:S06]  /*0970*/  LDS.128 R8, [R27+0x30] ;  /* 0x000030001b087984 */ /* 0x000eac0000000c00 */
[----:B0-----:R-:W-:Y:S01]  /*0980*/  DFMA R12, R12, R28, R34 ;  /* 0x0000001c0c0c722b */ /* 0x001fe20000000022 */
[----:B------:R-:W0:Y:S07]  /*0990*/  LDS.64 R28, [R26+0x700] ;  /* 0x000700001a1c7984 */ /* 0x000e2e0000000a00 */
[----:B-1----:R-:W-:-:S08]  /*09a0*/  DFMA R12, R30, R14, R12 ;  /* 0x0000000e1e0c722b */ /* 0x002fd0000000000c */
[----:B--2---:R-:W-:-:S08]  /*09b0*/  DFMA R8, R8, R32, R12 ;  /* 0x000000200808722b */ /* 0x004fd0000000000c */
[----:B0-----:R-:W-:-:S11]  /*09c0*/  DFMA R28, R28, R10, R8 ;  /* 0x0000000a1c1c722b */ /* 0x001fd60000000008 */
.L_x_60:
[----:B------:R-:W-:Y:S05]  /*09d0*/  @!P2 BRA `(.L_x_57) ;  /* 0x00000000007ca947 */ /* 0x000fea0003800000 */
[----:B------:R-:W-:Y:S01]  /*09e0*/  VIADD R8, R17, 0xffffffff ;  /* 0xffffffff11087836 */ /* 0x000fe20000000000 */
[----:B------:R-:W-:-:S04]  /*09f0*/  ISETP.NE.AND P2, PT, R3, RZ, PT ;  /* 0x000000ff0300720c */ /* 0x000fc80003f45270 */
[----:B------:R-:W-:-:S13]  /*0a00*/  ISETP.GE.U32.AND P1, PT, R8, 0x3, PT ;  /* 0x000000030800780c */ /* 0x000fda0003f26070 */
[----:B------:R-:W-:Y:S05]  /*0a10*/  @!P1 BRA `(.L_x_61) ;  /* 0x0000000000349947 */ /* 0x000fea0003800000 */
[C---:B------:R-:W-:Y:S01]  /*0a20*/  LEA R35, R7.reuse, R21, 0x8 ;  /* 0x0000001507237211 */ /* 0x040fe200078e40ff */
[C---:B------:R-:W-:Y:S02]  /*0a30*/  IMAD R34, R7.reuse, 0x8, R22 ;  /* 0x0000000807227824 */ /* 0x040fe400078e0216 */
[----:B------:R-:W-:Y:S02]  /*0a40*/  VIADD R7, R7, 0x4 ;  /* 0x0000000407077836 */ /* 0x000fe40000000000 */
[----:B------:R-:W-:Y:S04]  /*0a50*/  LDS.64 R32, [R35] ;  /* 0x0000000023207984 */ /* 0x000fe80000000a00 */
[----:B------:R-:W0:Y:S04]  /*0a60*/  LDS.128 R8, [R34] ;  /* 0x0000000022087984 */ /* 0x000e280000000c00 */
[----:B------:R-:W1:Y:S04]  /*0a70*/  LDS.64 R30, [R35+0x100] ;  /* 0x00010000231e7984 */ /* 0x000e680000000a00 */
[----:B------:R-:W-:Y:S04]  /*0a80*/  LDS.64 R26, [R35+0x200] ;  /* 0x00020000231a7984 */ /* 0x000fe80000000a00 */
[----:B------:R-:W2:Y:S01]  /*0a90*/  LDS.128 R12, [R34+0x10] ;  /* 0x00001000220c7984 */ /* 0x000ea20000000c00 */
[----:B0-----:R-:W-:-:S03]  /*0aa0*/  DFMA R8, R8, R32, R28 ;  /* 0x000000200808722b */ /* 0x001fc6000000001c */
[----:B------:R-:W0:Y:S05]  /*0ab0*/  LDS.64 R28, [R35+0x300] ;  /* 0x00030000231c7984 */ /* 0x000e2a0000000a00 */
[----:B-1----:R-:W-:-:S08]  /*0ac0*/  DFMA R8, R30, R10, R8 ;  /* 0x0000000a1e08722b */ /* 0x002fd00000000008 */
[----:B--2---:R-:W-:-:S08]  /*0ad0*/  DFMA R8, R12, R26, R8 ;  /* 0x0000001a0c08722b */ /* 0x004fd00000000008 */
[----:B0-----:R-:W-:-:S11]  /*0ae0*/  DFMA R28, R28, R14, R8 ;  /* 0x0000000e1c1c722b */ /* 0x001fd60000000008 */
.L_x_61:
[----:B------:R-:W-:Y:S05]  /*0af0*/  @!P2 BRA `(.L_x_57) ;  /* 0x000000000034a947 */ /* 0x000fea0003800000 */
[C---:B------:R-:W-:Y:S01]  /*0b00*/  LEA R26, R7.reuse, R21, 0x8 ;  /* 0x00000015071a7211 */ /* 0x040fe200078e40ff */
[----:B------:R-:W-:Y:S01]  /*0b10*/  IMAD R7, R7, 0x8, R22 ;  /* 0x0000000807077824 */ /* 0x000fe200078e0216 */
[----:B------:R-:W-:-:S03]  /*0b20*/  ISETP.NE.AND P1, PT, R3, 0x1, PT ;  /* 0x000000010300780c */ /* 0x000fc60003f25270 */
[----:B------:R-:W-:Y:S04]  /*0b30*/  LDS.64 R12, [R26] ;  /* 0x000000001a0c7984 */ /* 0x000fe80000000a00 */
[----:B------:R-:W0:Y:S02]  /*0b40*/  LDS.128 R8, [R7] ;  /* 0x0000000007087984 */ /* 0x000e240000000c00 */
[----:B0-----:R-:W-:-:S04]  /*0b50*/  DFMA R28, R8, R12, R28 ;  /* 0x0000000c081c722b */ /* 0x001fc8000000001c */
[----:B------:R-:W-:Y:S07]  /*0b60*/  @!P1 BRA `(.L_x_57) ;  /* 0x0000000000189947 */ /* 0x000fee0003800000 */
[----:B------:R-:W-:Y:S01]  /*0b70*/  ISETP.NE.AND P1, PT, R3, 0x2, PT ;  /* 0x000000020300780c */ /* 0x000fe20003f25270 */
[----:B------:R-:W0:-:S12]  /*0b80*/  LDS.64 R14, [R26+0x100] ;  /* 0x000100001a0e7984 */ /* 0x000e180000000a00 */
[----:B------:R-:W-:Y:S04]  /*0b90*/  @P1 LDS.64 R12, [R7+0x10] ;  /* 0x00001000070c1984 */ /* 0x000fe80000000a00 */
[----:B------:R-:W1:Y:S01]  /*0ba0*/  @P1 LDS.64 R8, [R26+0x200] ;  /* 0x000200001a081984 */ /* 0x000e620000000a00 */
[----:B0-----:R-:W-:-:S08]  /*0bb0*/  DFMA R28, R14, R10, R28 ;  /* 0x0000000a0e1c722b */ /* 0x001fd0000000001c */
[----:B-1----:R-:W-:-:S11]  /*0bc0*/  @P1 DFMA R28, R12, R8, R28 ;  /* 0x000000080c1c122b */ /* 0x002fd6000000001c */
.L_x_57:
[----:B------:R-:W-:Y:S06]  /*0bd0*/  BAR.SYNC.DEFER_BLOCKING 0x0 ;  /* 0x0000000000007b1d */ /* 0x000fec0000010000 */
[----:B------:R-:W-:Y:S05]  /*0be0*/  @P0 BRA `(.L_x_62) ;  /* 0xfffffff400e00947 */ /* 0x000fea000383ffff */
.L_x_56:
[----:B------:R-:W-:-:S04]  /*0bf0*/  VIMNMX R3, PT, PT, R25, R23, !PT ;  /* 0x0000001719037248 */ /* 0x000fc80007fe0100 */
[----:B------:R-:W-:-:S13]  /*0c00*/  ISETP.GE.AND P0, PT, R3, R6, PT ;  /* 0x000000060300720c */ /* 0x000fda0003f06270 */
[----:B------:R-:W-:Y:S05]  /*0c10*/  @P0 EXIT ;  /* 0x000000000000094d */ /* 0x000fea0003800000 */
[----:B------:R-:W1:Y:S01]  /*0c20*/  LDC.64 R2, c[0x0][0x390] ;  /* 0x0000e400ff027b82 */ /* 0x000e620000000a00 */
[----:B------:R-:W-:-:S04]  /*0c30*/  IMAD R23, R23, R6, R25 ;  /* 0x0000000617177224 */ /* 0x000fc800078e0219 */
[----:B-1----:R-:W-:-:S05]  /*0c40*/  IMAD.WIDE R2, R23, 0x8, R2 ;  /* 0x0000000817027825 */ /* 0x002fca00078e0202 */
[----:B------:R-:W-:Y:S01]  /*0c50*/  STG.E.64 desc[UR8][R2.64], R28 ;  /* 0x0000001c02007986 */ /* 0x000fe2000c101b08 */
[----:B------:R-:W-:Y:S05]  /*0c60*/  EXIT ;  /* 0x000000000000794d */ /* 0x000fea0003800000 */
.L_x_63:
        /* <DEDUP_REMOVED lines=9> */
.L_x_67:


//--------------------- .nv.shared.reserved.0     --------------------------
	.section	.nv.shared.reserved.0,"aw",@nobits
	.weak		__nv_reservedSMEM_offset_0_alias
	.size		__nv_reservedSMEM_offset_0_alias, 0, 64
	.other		__nv_reservedSMEM_offset_0_alias,@"STO_CUDA_RESERVED_SHARED STV_DEFAULT"
__nv_reservedSMEM_offset_0_alias:
	.zero		0
	.zero		64


//--------------------- .nv.shared._Z6MatMulPdS_S_ii --------------------------
	.section	.nv.shared._Z6MatMulPdS_S_ii,"aw",@nobits
	.sectionflags	@""
	.align	8
.nv.shared._Z6MatMulPdS_S_ii:
	.zero		17408


//--------------------- .nv.constant0._Z15Householder_gpuPdS_S_ii --------------------------
	.section	.nv.constant0._Z15Householder_gpuPdS_S_ii,"a",@progbits
	.sectionflags	@""
	.align	4
.nv.constant0._Z15Householder_gpuPdS_S_ii:
	.zero		928


//--------------------- .nv.constant0._Z6MatMulPdS_S_ii --------------------------
	.section	.nv.constant0._Z6MatMulPdS_S_ii,"a",@progbits
	.sectionflags	@""
	.align	4
.nv.constant0._Z6MatMulPdS_S_ii:
	.zero		928


//--------------------- SYMBOLS --------------------------

	.type		.nv.reservedSmem.offset0,@object
	.size		.nv.reservedSmem.offset0,0x4
	.type		.nv.reservedSmem.cap,@object
	.size		.nv.reservedSmem.cap,0x4
